// auto-generated by cutlass_sweep.gemm — config: {"arch": "sm_90", "cluster_m": 1, "cluster_n": 1, "dtype": "bf16", "dtype_b": "bf16", "layout": "nt", "stages": 0, "tile_k": 32, "tile_m": 384, "tile_n": 96}
#include "cutlass/cutlass.h"
#include "cutlass/gemm/collective/collective_builder.hpp"
#include "cutlass/gemm/device/gemm_universal_adapter.h"
#include "cutlass/gemm/kernel/gemm_universal.hpp"
#include "cutlass/epilogue/collective/collective_builder.hpp"

using ElemA = cutlass::bfloat16_t;
using ElemB = cutlass::bfloat16_t;
using ElemCD = cutlass::bfloat16_t;
using Acc  = float;
using TileShape    = cute::Shape<cute::_384, cute::_96, cute::_32>;
using ClusterShape = cute::Shape<cute::_1, cute::_1, cute::_1>;

using CollectiveEpilogue = typename cutlass::epilogue::collective::CollectiveBuilder<
    cutlass::arch::Sm90, cutlass::arch::OpClassTensorOp,
    TileShape, ClusterShape,
    cutlass::epilogue::collective::EpilogueTileAuto,
    Acc, Acc,
    ElemCD, cutlass::layout::RowMajor, 128 / cutlass::sizeof_bits<ElemCD>::value,
    ElemCD, cutlass::layout::RowMajor, 128 / cutlass::sizeof_bits<ElemCD>::value,
    cutlass::epilogue::collective::EpilogueScheduleAuto
  >::CollectiveOp;

using CollectiveMainloop = typename cutlass::gemm::collective::CollectiveBuilder<
    cutlass::arch::Sm90, cutlass::arch::OpClassTensorOp,
    ElemA, cutlass::layout::RowMajor, 128 / cutlass::sizeof_bits<ElemA>::value,
    ElemB, cutlass::layout::ColumnMajor, 128 / cutlass::sizeof_bits<ElemB>::value,
    Acc,
    TileShape, ClusterShape,
    cutlass::gemm::collective::StageCountAutoCarveout<static_cast<int>(sizeof(typename CollectiveEpilogue::SharedStorage))>,
    cutlass::gemm::collective::KernelScheduleAuto
  >::CollectiveOp;

using GemmKernel = cutlass::gemm::kernel::GemmUniversal<
    cute::Shape<int,int,int,int>,
    CollectiveMainloop,
    CollectiveEpilogue
>;
using Gemm = cutlass::gemm::device::GemmUniversalAdapter<GemmKernel>;

// Force the device kernel symbol into the cubin without needing a host main.
auto* _anchor = &cutlass::device_kernel<GemmKernel>;


// ===== COMPILED SASS (sm_90a) =====

	.target	sm_90a

	.elftype	@"ET_EXEC"


//--------------------- .note.nv.tkinfo           --------------------------
	.section	.note.nv.tkinfo,"",@"SHT_NOTE"
	.sectionflags	@"SHF_NOTE_NV_TKINFO"
	.tkinfo
        /*0018*/ 	.word	0x00000002
        /*0030*/ 	.string	""
        /*0030*/ 	.string	"ptxas"
        /*0030*/ 	.string	"Cuda compilation tools, release 13.0, V13.0.88"
        /*0030*/ 	.string	"Build cuda_13.0.r13.0/compiler.36424714_0"
        /*0030*/ 	.string	"-arch sm_90a -m 64 "



//--------------------- .note.nv.cuinfo           --------------------------
	.section	.note.nv.cuinfo,"",@"SHT_NOTE"
	.sectionflags	@"SHF_NOTE_NV_CUINFO"
        /*0018*/ 	.short	0x0002
        /*001a*/ 	.short	0x005a
        /*001c*/ 	.short	0x0082
	.zero		2


//--------------------- .nv.info                  --------------------------
	.section	.nv.info,"",@"SHT_CUDA_INFO"
	.align	4


	//----- nvinfo : EIATTR_REGCOUNT
	.align		4
        /*0000*/ 	.byte	0x04, 0x2f
        /*0002*/ 	.short	(.L_15 - .L_14)
	.align		4
.L_14:
        /*0004*/ 	.word	index@(_ZN7cutlass13device_kernelINS_4gemm6kernel13GemmUniversalIN4cute5tupleIJiiiiEEENS1_10collective13CollectiveMmaINS1_34MainloopSm90TmaGmmaWarpSpecializedILi7ENS5_IJNS4_1CILi1EEESB_SB_EEENS1_35KernelTmaWarpSpecializedCooperativeEEENS5_IJNSA_ILi384EEENSA_ILi96EEENSA_ILi32EEEEEENS_10bfloat16_tENS5_IJlSB_lEEESJ_SK_NS4_8TiledMMAINS4_8MMA_AtomIJNS4_4SM904GMMA27MMA_64x96x16_F32BF16BF16_SSILNSO_5MajorE0ELSQ_0ELNSO_7ScaleInE1ELSR_1EEEEEENS4_6LayoutINS5_IJNSA_ILi2EEESB_SB_EEENS5_IJSB_NSA_ILi0EEESX_EEEEENS5_IJNS4_10UnderscoreES10_S10_EEEEENS4_13SM90_TMA_LOADENS4_14ComposedLayoutINS4_7SwizzleILi2ELi4ELi3EEENS4_18smem_ptr_flag_bitsILi16EEENSU_INS5_IJNSA_ILi8EEESH_EEENS5_IJSH_SB_EEEEEEEvNS4_8identityES13_S1D_vS1E_EENS_8epilogue10collective6detail29Sm90TmaWarpSpecializedAdapterINS1H_15DefaultEpilogueISJ_SK_SK_NS1G_6thread17LinearCombinationISJ_Li1EffLNS1L_9ScaleType4KindE0ELNS_15FloatRoundStyleE2ESJ_EENS1_15EpilogueDefaultEEEEEvvEEEEvNT_6ParamsE)
        /*0008*/ 	.word	0x000000a8


	//----- nvinfo : EIATTR_FRAME_SIZE
	.align		4
.L_15:
        /*000c*/ 	.byte	0x04, 0x11
        /*000e*/ 	.short	(.L_17 - .L_16)
	.align		4
.L_16:
        /*0010*/ 	.word	index@(_ZN7cutlass13device_kernelINS_4gemm6kernel13GemmUniversalIN4cute5tupleIJiiiiEEENS1_10collective13CollectiveMmaINS1_34MainloopSm90TmaGmmaWarpSpecializedILi7ENS5_IJNS4_1CILi1EEESB_SB_EEENS1_35KernelTmaWarpSpecializedCooperativeEEENS5_IJNSA_ILi384EEENSA_ILi96EEENSA_ILi32EEEEEENS_10bfloat16_tENS5_IJlSB_lEEESJ_SK_NS4_8TiledMMAINS4_8MMA_AtomIJNS4_4SM904GMMA27MMA_64x96x16_F32BF16BF16_SSILNSO_5MajorE0ELSQ_0ELNSO_7ScaleInE1ELSR_1EEEEEENS4_6LayoutINS5_IJNSA_ILi2EEESB_SB_EEENS5_IJSB_NSA_ILi0EEESX_EEEEENS5_IJNS4_10UnderscoreES10_S10_EEEEENS4_13SM90_TMA_LOADENS4_14ComposedLayoutINS4_7SwizzleILi2ELi4ELi3EEENS4_18smem_ptr_flag_bitsILi16EEENSU_INS5_IJNSA_ILi8EEESH_EEENS5_IJSH_SB_EEEEEEEvNS4_8identityES13_S1D_vS1E_EENS_8epilogue10collective6detail29Sm90TmaWarpSpecializedAdapterINS1H_15DefaultEpilogueISJ_SK_SK_NS1G_6thread17LinearCombinationISJ_Li1EffLNS1L_9ScaleType4KindE0ELNS_15FloatRoundStyleE2ESJ_EENS1_15EpilogueDefaultEEEEEvvEEEEvNT_6ParamsE)
        /*0014*/ 	.word	0x00000000


	//----- nvinfo : EIATTR_MIN_STACK_SIZE
	.align		4
.L_17:
        /*0018*/ 	.byte	0x04, 0x12
        /*001a*/ 	.short	(.L_19 - .L_18)
	.align		4
.L_18:
        /*001c*/ 	.word	index@(_ZN7cutlass13device_kernelINS_4gemm6kernel13GemmUniversalIN4cute5tupleIJiiiiEEENS1_10collective13CollectiveMmaINS1_34MainloopSm90TmaGmmaWarpSpecializedILi7ENS5_IJNS4_1CILi1EEESB_SB_EEENS1_35KernelTmaWarpSpecializedCooperativeEEENS5_IJNSA_ILi384EEENSA_ILi96EEENSA_ILi32EEEEEENS_10bfloat16_tENS5_IJlSB_lEEESJ_SK_NS4_8TiledMMAINS4_8MMA_AtomIJNS4_4SM904GMMA27MMA_64x96x16_F32BF16BF16_SSILNSO_5MajorE0ELSQ_0ELNSO_7ScaleInE1ELSR_1EEEEEENS4_6LayoutINS5_IJNSA_ILi2EEESB_SB_EEENS5_IJSB_NSA_ILi0EEESX_EEEEENS5_IJNS4_10UnderscoreES10_S10_EEEEENS4_13SM90_TMA_LOADENS4_14ComposedLayoutINS4_7SwizzleILi2ELi4ELi3EEENS4_18smem_ptr_flag_bitsILi16EEENSU_INS5_IJNSA_ILi8EEESH_EEENS5_IJSH_SB_EEEEEEEvNS4_8identityES13_S1D_vS1E_EENS_8epilogue10collective6detail29Sm90TmaWarpSpecializedAdapterINS1H_15DefaultEpilogueISJ_SK_SK_NS1G_6thread17LinearCombinationISJ_Li1EffLNS1L_9ScaleType4KindE0ELNS_15FloatRoundStyleE2ESJ_EENS1_15EpilogueDefaultEEEEEvvEEEEvNT_6ParamsE)
        /*0020*/ 	.word	0x00000000
.L_19:


//--------------------- .nv.compat                --------------------------
	.section	.nv.compat,"",@"SHT_CUDA_COMPAT_INFO"
	.align	4
        /*0000*/ 	.byte	0x02, 0x09, 0x01, 0x00, 0x02, 0x02, 0x04, 0x00, 0x02, 0x05, 0x05, 0x00, 0x03, 0x07, 0x01, 0x01
        /*0010*/ 	.byte	0x02, 0x03, 0x01, 0x00, 0x02, 0x06, 0x01, 0x00, 0x04, 0x0b, 0x08, 0x00, 0x00, 0x00, 0x00, 0x00
        /*0020*/ 	.byte	0x00, 0x00, 0x00, 0x00


//--------------------- .nv.info._ZN7cutlass13device_kernelINS_4gemm6kernel13GemmUniversalIN4cute5tupleIJiiiiEEENS1_10collective13CollectiveMmaINS1_34MainloopSm90TmaGmmaWarpSpecializedILi7ENS5_IJNS4_1CILi1EEESB_SB_EEENS1_35KernelTmaWarpSpecializedCooperativeEEENS5_IJNSA_ILi384EEENSA_ILi96EEENSA_ILi32EEEEEENS_10bfloat16_tENS5_IJlSB_lEEESJ_SK_NS4_8TiledMMAINS4_8MMA_AtomIJNS4_4SM904GMMA27MMA_64x96x16_F32BF16BF16_SSILNSO_5MajorE0ELSQ_0ELNSO_7ScaleInE1ELSR_1EEEEEENS4_6LayoutINS5_IJNSA_ILi2EEESB_SB_EEENS5_IJSB_NSA_ILi0EEESX_EEEEENS5_IJNS4_10UnderscoreES10_S10_EEEEENS4_13SM90_TMA_LOADENS4_14ComposedLayoutINS4_7SwizzleILi2ELi4ELi3EEENS4_18smem_ptr_flag_bitsILi16EEENSU_INS5_IJNSA_ILi8EEESH_EEENS5_IJSH_SB_EEEEEEEvNS4_8identityES13_S1D_vS1E_EENS_8epilogue10collective6detail29Sm90TmaWarpSpecializedAdapterINS1H_15DefaultEpilogueISJ_SK_SK_NS1G_6thread17LinearCombinationISJ_Li1EffLNS1L_9ScaleType4KindE0ELNS_15FloatRoundStyleE2ESJ_EENS1_15EpilogueDefaultEEEEEvvEEEEvNT_6ParamsE --------------------------
	.section	.nv.info._ZN7cutlass13device_kernelINS_4gemm6kernel13GemmUniversalIN4cute5tupleIJiiiiEEENS1_10collective13CollectiveMmaINS1_34MainloopSm90TmaGmmaWarpSpecializedILi7ENS5_IJNS4_1CILi1EEESB_SB_EEENS1_35KernelTmaWarpSpecializedCooperativeEEENS5_IJNSA_ILi384EEENSA_ILi96EEENSA_ILi32EEEEEENS_10bfloat16_tENS5_IJlSB_lEEESJ_SK_NS4_8TiledMMAINS4_8MMA_AtomIJNS4_4SM904GMMA27MMA_64x96x16_F32BF16BF16_SSILNSO_5MajorE0ELSQ_0ELNSO_7ScaleInE1ELSR_1EEEEEENS4_6LayoutINS5_IJNSA_ILi2EEESB_SB_EEENS5_IJSB_NSA_ILi0EEESX_EEEEENS5_IJNS4_10UnderscoreES10_S10_EEEEENS4_13SM90_TMA_LOADENS4_14ComposedLayoutINS4_7SwizzleILi2ELi4ELi3EEENS4_18smem_ptr_flag_bitsILi16EEENSU_INS5_IJNSA_ILi8EEESH_EEENS5_IJSH_SB_EEEEEEEvNS4_8identityES13_S1D_vS1E_EENS_8epilogue10collective6detail29Sm90TmaWarpSpecializedAdapterINS1H_15DefaultEpilogueISJ_SK_SK_NS1G_6thread17LinearCombinationISJ_Li1EffLNS1L_9ScaleType4KindE0ELNS_15FloatRoundStyleE2ESJ_EENS1_15EpilogueDefaultEEEEEvvEEEEvNT_6ParamsE,"",@"SHT_CUDA_INFO"
	.sectionflags	@""
	.align	4


	//----- nvinfo : EIATTR_CUDA_API_VERSION
	.align		4
        /*0000*/ 	.byte	0x04, 0x37
        /*0002*/ 	.short	(.L_21 - .L_20)
.L_20:
        /*0004*/ 	.word	0x00000082


	//----- nvinfo : EIATTR_KPARAM_INFO
	.align		4
.L_21:
        /*0008*/ 	.byte	0x04, 0x17
        /*000a*/ 	.short	(.L_23 - .L_22)
.L_22:
        /*000c*/ 	.word	0x00000000
        /*0010*/ 	.short	0x0000
        /*0012*/ 	.short	0x0070
        /*0014*/ 	.byte	0x00, 0xf0, 0x01, 0x10


	//----- nvinfo : EIATTR_SPARSE_MMA_MASK
	.align		4
.L_23:
        /*0018*/ 	.byte	0x03, 0x50
        /*001a*/ 	.short	0x0000


	//----- nvinfo : EIATTR_MAXREG_COUNT
	.align		4
        /*001c*/ 	.byte	0x03, 0x1b
        /*001e*/ 	.short	0x00a8


	//----- nvinfo : EIATTR_NUM_BARRIERS
	.align		4
        /*0020*/ 	.byte	0x02, 0x4c
        /*0022*/ 	.byte	0x01
	.zero		1


	//----- nvinfo : EIATTR_EXTERNS
	.align		4
        /*0024*/ 	.byte	0x04, 0x0f
        /*0026*/ 	.short	(.L_25 - .L_24)


	//   ....[0]....
	.align		4
.L_24:
        /*0028*/ 	.word	index@(__assertfail)


	//----- nvinfo : EIATTR_MERCURY_ISA_VERSION
	.align		4
.L_25:
        /*002c*/ 	.byte	0x03, 0x5f
        /*002e*/ 	.short	0x0101


	//----- nvinfo : EIATTR_INT_WARP_WIDE_INSTR_OFFSETS
	.align		4
        /*0030*/ 	.byte	0x04, 0x31
        /*0032*/ 	.short	(.L_27 - .L_26)


	//   ....[0]....
.L_26:
        /*0034*/ 	.word	0x00000420


	//   ....[1]....
        /*0038*/ 	.word	0x00000430


	//   ....[2]....
        /*003c*/ 	.word	0x00000510


	//----- nvinfo : EIATTR_COOP_GROUP_MASK_REGIDS
	.align		4
.L_27:
        /*0040*/ 	.byte	0x04, 0x29
        /*0042*/ 	.short	(.L_29 - .L_28)


	//   ....[0]....
.L_28:
        /*0044*/ 	.word	0xffffffff


	//   ....[1]....
        /*0048*/ 	.word	0xffffffff


	//   ....[2]....
        /*004c*/ 	.word	0xffffffff


	//   ....[3]....
        /*0050*/ 	.word	0xffffffff


	//   ....[4]....
        /*0054*/ 	.word	0xffffffff


	//----- nvinfo : EIATTR_COOP_GROUP_INSTR_OFFSETS
	.align		4
.L_29:
        /*0058*/ 	.byte	0x04, 0x28
        /*005a*/ 	.short	(.L_31 - .L_30)


	//   ....[0]....
.L_30:
        /*005c*/ 	.word	0x00000060


	//   ....[1]....
        /*0060*/ 	.word	0x00000070


	//   ....[2]....
        /*0064*/ 	.word	0x00000130


	//   ....[3]....
        /*0068*/ 	.word	0x00000320


	//   ....[4]....
        /*006c*/ 	.word	0x00000fe0


	//----- nvinfo : EIATTR_REG_RECONFIG
	.align		4
.L_31:
        /*0070*/ 	.byte	0x01, 0x54
	.zero		2


	//----- nvinfo : EIATTR_SYSCALL_OFFSETS
	.align		4
        /*0074*/ 	.byte	0x04, 0x46
        /*0076*/ 	.short	(.L_33 - .L_32)


	//   ....[0]....
.L_32:
        /*0078*/ 	.word	0x000011a0


	//----- nvinfo : EIATTR_MBARRIER_INSTR_OFFSETS
	.align		4
.L_33:
        /*007c*/ 	.byte	0x04, 0x39
        /*007e*/ 	.short	(.L_35 - .L_34)


	//   ....[0]....
.L_34:
        /*0080*/ 	.word	0x00000230
        /*0084*/ 	.word	0x000000ff
        /*0088*/ 	.word	0x00000000
        /*008c*/ 	.short	0x0100
        /*008e*/ 	.byte	0x08
	.zero		1


	//   ....[1]....
        /*0090*/ 	.word	0x00000240
        /*0094*/ 	.word	0x000000ff
        /*0098*/ 	.word	0x00000038
        /*009c*/ 	.short	0x0100
        /*009e*/ 	.byte	0x08
	.zero		1


	//   ....[2]....
        /*00a0*/ 	.word	0x00000250
        /*00a4*/ 	.word	0x000000ff
        /*00a8*/ 	.word	0x00000008
        /*00ac*/ 	.short	0x0100
        /*00ae*/ 	.byte	0x08
	.zero		1


	//   ....[3]....
        /*00b0*/ 	.word	0x00000260
        /*00b4*/ 	.word	0x000000ff
        /*00b8*/ 	.word	0x00000040
        /*00bc*/ 	.short	0x0100
        /*00be*/ 	.byte	0x08
	.zero		1


	//   ....[4]....
        /*00c0*/ 	.word	0x00000270
        /*00c4*/ 	.word	0x000000ff
        /*00c8*/ 	.word	0x00000010
        /*00cc*/ 	.short	0x0100
        /*00ce*/ 	.byte	0x08
	.zero		1


	//   ....[5]....
        /*00d0*/ 	.word	0x00000280
        /*00d4*/ 	.word	0x000000ff
        /*00d8*/ 	.word	0x00000048
        /*00dc*/ 	.short	0x0100
        /*00de*/ 	.byte	0x08
	.zero		1


	//   ....[6]....
        /*00e0*/ 	.word	0x00000290
        /*00e4*/ 	.word	0x000000ff
        /*00e8*/ 	.word	0x00000018
        /*00ec*/ 	.short	0x0100
        /*00ee*/ 	.byte	0x08
	.zero		1


	//   ....[7]....
        /*00f0*/ 	.word	0x000002a0
        /*00f4*/ 	.word	0x000000ff
        /*00f8*/ 	.word	0x00000050
        /*00fc*/ 	.short	0x0100
        /*00fe*/ 	.byte	0x08
	.zero		1


	//   ....[8]....
        /*0100*/ 	.word	0x000002b0
        /*0104*/ 	.word	0x000000ff
        /*0108*/ 	.word	0x00000020
        /*010c*/ 	.short	0x0100
        /*010e*/ 	.byte	0x08
	.zero		1


	//   ....[9]....
        /*0110*/ 	.word	0x000002c0
        /*0114*/ 	.word	0x000000ff
        /*0118*/ 	.word	0x00000058
        /*011c*/ 	.short	0x0100
        /*011e*/ 	.byte	0x08
	.zero		1


	//   ....[10]....
        /*0120*/ 	.word	0x000002d0
        /*0124*/ 	.word	0x000000ff
        /*0128*/ 	.word	0x00000028
        /*012c*/ 	.short	0x0100
        /*012e*/ 	.byte	0x08
	.zero		1


	//   ....[11]....
        /*0130*/ 	.word	0x000002e0
        /*0134*/ 	.word	0x000000ff
        /*0138*/ 	.word	0x00000060
        /*013c*/ 	.short	0x0100
        /*013e*/ 	.byte	0x08
	.zero		1


	//   ....[12]....
        /*0140*/ 	.word	0x000002f0
        /*0144*/ 	.word	0x000000ff
        /*0148*/ 	.word	0x00000030
        /*014c*/ 	.short	0x0100
        /*014e*/ 	.byte	0x08
	.zero		1


	//   ....[13]....
        /*0150*/ 	.word	0x00000300
        /*0154*/ 	.word	0x000000ff
        /*0158*/ 	.word	0x00000068
        /*015c*/ 	.short	0x0100
        /*015e*/ 	.byte	0x08
	.zero		1


	//   ....[14]....
        /*0160*/ 	.word	0x00000580
        /*0164*/ 	.word	0x000000ff
        /*0168*/ 	.word	0x00000080
        /*016c*/ 	.short	0x0100
        /*016e*/ 	.byte	0x06
	.zero		1


	//   ....[15]....
        /*0170*/ 	.word	0x000005e0
        /*0174*/ 	.word	0x000000ff
        /*0178*/ 	.word	0x00000088
        /*017c*/ 	.short	0x0100
        /*017e*/ 	.byte	0x06
	.zero		1


	//   ....[16]....
        /*0180*/ 	.word	0x00001220
        /*0184*/ 	.word	0x00000003
        /*0188*/ 	.word	0x00000000
        /*018c*/ 	.short	0x010a
        /*018e*/ 	.byte	0x3f
	.zero		1


	//   ....[17]....
        /*0190*/ 	.word	0x00001260
        /*0194*/ 	.word	0x00000003
        /*0198*/ 	.word	0x00000000
        /*019c*/ 	.short	0x010a
        /*019e*/ 	.byte	0x3f
	.zero		1


	//   ....[18]....
        /*01a0*/ 	.word	0x00001640
        /*01a4*/ 	.word	0x000000ff
        /*01a8*/ 	.word	0x00000000
        /*01ac*/ 	.short	0x010a
        /*01ae*/ 	.byte	0x08
	.zero		1


	//   ....[19]....
        /*01b0*/ 	.word	0x00001680
        /*01b4*/ 	.word	0x000000ff
        /*01b8*/ 	.word	0x00000000
        /*01bc*/ 	.short	0x010a
        /*01be*/ 	.byte	0x08
	.zero		1


	//   ....[20]....
        /*01c0*/ 	.word	0x00001940
        /*01c4*/ 	.word	0x000000ff
        /*01c8*/ 	.word	0x00000000
        /*01cc*/ 	.short	0x0101
        /*01ce*/ 	.byte	0x08
	.zero		1


	//   ....[21]....
        /*01d0*/ 	.word	0x00001b10
        /*01d4*/ 	.word	0x00000004
        /*01d8*/ 	.word	0x00000000
        /*01dc*/ 	.short	0x0101
        /*01de*/ 	.byte	0x3f
	.zero		1


	//   ....[22]....
        /*01e0*/ 	.word	0x0000d720
        /*01e4*/ 	.word	0x0000000e
        /*01e8*/ 	.word	0x00000038
        /*01ec*/ 	.short	0x010a
        /*01ee*/ 	.byte	0x3f
	.zero		1


	//   ....[23]....
        /*01f0*/ 	.word	0x0000db00
        /*01f4*/ 	.word	0x00000006
        /*01f8*/ 	.word	0x00000088
        /*01fc*/ 	.short	0x0101
        /*01fe*/ 	.byte	0x3f
	.zero		1


	//   ....[24]....
        /*0200*/ 	.word	0x0000e220
        /*0204*/ 	.word	0x00000007
        /*0208*/ 	.word	0x00000000
        /*020c*/ 	.short	0x010a
        /*020e*/ 	.byte	0x3f
	.zero		1


	//   ....[25]....
        /*0210*/ 	.word	0x0000e2a0
        /*0214*/ 	.word	0x00000009
        /*0218*/ 	.word	0x00000000
        /*021c*/ 	.short	0x010a
        /*021e*/ 	.byte	0x3f
	.zero		1


	//   ....[26]....
        /*0220*/ 	.word	0x0000e330
        /*0224*/ 	.word	0x00000006
        /*0228*/ 	.word	0x00000000
        /*022c*/ 	.short	0x010a
        /*022e*/ 	.byte	0x3f
	.zero		1


	//   ....[27]....
        /*0230*/ 	.word	0x0000e3c0
        /*0234*/ 	.word	0x00000009
        /*0238*/ 	.word	0x00000000
        /*023c*/ 	.short	0x010a
        /*023e*/ 	.byte	0x3f
	.zero		1


	//   ....[28]....
        /*0240*/ 	.word	0x0000e450
        /*0244*/ 	.word	0x00000006
        /*0248*/ 	.word	0x00000000
        /*024c*/ 	.short	0x010a
        /*024e*/ 	.byte	0x3f
	.zero		1


	//   ....[29]....
        /*0250*/ 	.word	0x0000e4e0
        /*0254*/ 	.word	0x00000009
        /*0258*/ 	.word	0x00000000
        /*025c*/ 	.short	0x010a
        /*025e*/ 	.byte	0x3f
	.zero		1


	//   ....[30]....
        /*0260*/ 	.word	0x0000e570
        /*0264*/ 	.word	0x00000003
        /*0268*/ 	.word	0x00000000
        /*026c*/ 	.short	0x010a
        /*026e*/ 	.byte	0x3f
	.zero		1


	//   ....[31]....
        /*0270*/ 	.word	0x0000e5d0
        /*0274*/ 	.word	0x00000003
        /*0278*/ 	.word	0x00000000
        /*027c*/ 	.short	0x010a
        /*027e*/ 	.byte	0x3f
	.zero		1


	//   ....[32]....
        /*0280*/ 	.word	0x0000e630
        /*0284*/ 	.word	0x00000005
        /*0288*/ 	.word	0x00000000
        /*028c*/ 	.short	0x010a
        /*028e*/ 	.byte	0x3f
	.zero		1


	//   ....[33]....
        /*0290*/ 	.word	0x0000e700
        /*0294*/ 	.word	0x0000000e
        /*0298*/ 	.word	0x00000038
        /*029c*/ 	.short	0x010a
        /*029e*/ 	.byte	0x3f
	.zero		1


	//   ....[34]....
        /*02a0*/ 	.word	0x0000e7d0
        /*02a4*/ 	.word	0x00000007
        /*02a8*/ 	.word	0x00000000
        /*02ac*/ 	.short	0x010a
        /*02ae*/ 	.byte	0x3f
	.zero		1


	//   ....[35]....
        /*02b0*/ 	.word	0x0000e820
        /*02b4*/ 	.word	0x00000009
        /*02b8*/ 	.word	0x00000000
        /*02bc*/ 	.short	0x010a
        /*02be*/ 	.byte	0x3f
	.zero		1


	//   ....[36]....
        /*02c0*/ 	.word	0x0000e870
        /*02c4*/ 	.word	0x00000006
        /*02c8*/ 	.word	0x00000000
        /*02cc*/ 	.short	0x010a
        /*02ce*/ 	.byte	0x3f
	.zero		1


	//   ....[37]....
        /*02d0*/ 	.word	0x0000e8c0
        /*02d4*/ 	.word	0x00000009
        /*02d8*/ 	.word	0x00000000
        /*02dc*/ 	.short	0x010a
        /*02de*/ 	.byte	0x3f
	.zero		1


	//   ....[38]....
        /*02e0*/ 	.word	0x0000e910
        /*02e4*/ 	.word	0x00000006
        /*02e8*/ 	.word	0x00000000
        /*02ec*/ 	.short	0x010a
        /*02ee*/ 	.byte	0x3f
	.zero		1


	//   ....[39]....
        /*02f0*/ 	.word	0x0000e960
        /*02f4*/ 	.word	0x00000009
        /*02f8*/ 	.word	0x00000000
        /*02fc*/ 	.short	0x010a
        /*02fe*/ 	.byte	0x3f
	.zero		1


	//----- nvinfo : EIATTR_NUM_MBARRIERS
	.align		4
.L_35:
        /*0300*/ 	.byte	0x03, 0x38
        /*0302*/ 	.short	0x0010


	//----- nvinfo : EIATTR_EXIT_INSTR_OFFSETS
	.align		4
        /*0304*/ 	.byte	0x04, 0x1c
        /*0306*/ 	.short	(.L_37 - .L_36)


	//   ....[0]....
.L_36:
        /*0308*/ 	.word	0x00000630


	//   ....[1]....
        /*030c*/ 	.word	0x00000f10


	//   ....[2]....
        /*0310*/ 	.word	0x0000cd70


	//   ....[3]....
        /*0314*/ 	.word	0x0000d3c0


	//   ....[4]....
        /*0318*/ 	.word	0x0000e5c0


	//----- nvinfo : EIATTR_MAX_THREADS
	.align		4
.L_37:
        /*031c*/ 	.byte	0x04, 0x05
        /*031e*/ 	.short	(.L_39 - .L_38)
.L_38:
        /*0320*/ 	.word	0x00000180
        /*0324*/ 	.word	0x00000001
        /*0328*/ 	.word	0x00000001


	//----- nvinfo : EIATTR_CRS_STACK_SIZE
	.align		4
.L_39:
        /*032c*/ 	.byte	0x04, 0x1e
        /*032e*/ 	.short	(.L_41 - .L_40)
.L_40:
        /*0330*/ 	.word	0x00000000


	//----- nvinfo : EIATTR_CBANK_PARAM_SIZE
	.align		4
.L_41:
        /*0334*/ 	.byte	0x03, 0x19
        /*0336*/ 	.short	0x0470


	//----- nvinfo : EIATTR_PARAM_CBANK
	.align		4
        /*0338*/ 	.byte	0x04, 0x0a
        /*033a*/ 	.short	(.L_43 - .L_42)
	.align		4
.L_42:
        /*033c*/ 	.word	index@(.nv.constant0._ZN7cutlass13device_kernelINS_4gemm6kernel13GemmUniversalIN4cute5tupleIJiiiiEEENS1_10collective13CollectiveMmaINS1_34MainloopSm90TmaGmmaWarpSpecializedILi7ENS5_IJNS4_1CILi1EEESB_SB_EEENS1_35KernelTmaWarpSpecializedCooperativeEEENS5_IJNSA_ILi384EEENSA_ILi96EEENSA_ILi32EEEEEENS_10bfloat16_tENS5_IJlSB_lEEESJ_SK_NS4_8TiledMMAINS4_8MMA_AtomIJNS4_4SM904GMMA27MMA_64x96x16_F32BF16BF16_SSILNSO_5MajorE0ELSQ_0ELNSO_7ScaleInE1ELSR_1EEEEEENS4_6LayoutINS5_IJNSA_ILi2EEESB_SB_EEENS5_IJSB_NSA_ILi0EEESX_EEEEENS5_IJNS4_10UnderscoreES10_S10_EEEEENS4_13SM90_TMA_LOADENS4_14ComposedLayoutINS4_7SwizzleILi2ELi4ELi3EEENS4_18smem_ptr_flag_bitsILi16EEENSU_INS5_IJNSA_ILi8EEESH_EEENS5_IJSH_SB_EEEEEEEvNS4_8identityES13_S1D_vS1E_EENS_8epilogue10collective6detail29Sm90TmaWarpSpecializedAdapterINS1H_15DefaultEpilogueISJ_SK_SK_NS1G_6thread17LinearCombinationISJ_Li1EffLNS1L_9ScaleType4KindE0ELNS_15FloatRoundStyleE2ESJ_EENS1_15EpilogueDefaultEEEEEvvEEEEvNT_6ParamsE)
        /*0340*/ 	.short	0x0210
        /*0342*/ 	.short	0x0470


	//----- nvinfo : EIATTR_SW_WAR
	.align		4
.L_43:
        /*0344*/ 	.byte	0x04, 0x36
        /*0346*/ 	.short	(.L_45 - .L_44)
.L_44:
        /*0348*/ 	.word	0x00000008
.L_45:


//--------------------- .nv.callgraph             --------------------------
	.section	.nv.callgraph,"",@"SHT_CUDA_CALLGRAPH"
	.align	4
	.sectionentsize	8
	.align		4
        /*0000*/ 	.word	0x00000000
	.align		4
        /*0004*/ 	.word	0xffffffff
	.align		4
        /*0008*/ 	.word	index@(_ZN7cutlass13device_kernelINS_4gemm6kernel13GemmUniversalIN4cute5tupleIJiiiiEEENS1_10collective13CollectiveMmaINS1_34MainloopSm90TmaGmmaWarpSpecializedILi7ENS5_IJNS4_1CILi1EEESB_SB_EEENS1_35KernelTmaWarpSpecializedCooperativeEEENS5_IJNSA_ILi384EEENSA_ILi96EEENSA_ILi32EEEEEENS_10bfloat16_tENS5_IJlSB_lEEESJ_SK_NS4_8TiledMMAINS4_8MMA_AtomIJNS4_4SM904GMMA27MMA_64x96x16_F32BF16BF16_SSILNSO_5MajorE0ELSQ_0ELNSO_7ScaleInE1ELSR_1EEEEEENS4_6LayoutINS5_IJNSA_ILi2EEESB_SB_EEENS5_IJSB_NSA_ILi0EEESX_EEEEENS5_IJNS4_10UnderscoreES10_S10_EEEEENS4_13SM90_TMA_LOADENS4_14ComposedLayoutINS4_7SwizzleILi2ELi4ELi3EEENS4_18smem_ptr_flag_bitsILi16EEENSU_INS5_IJNSA_ILi8EEESH_EEENS5_IJSH_SB_EEEEEEEvNS4_8identityES13_S1D_vS1E_EENS_8epilogue10collective6detail29Sm90TmaWarpSpecializedAdapterINS1H_15DefaultEpilogueISJ_SK_SK_NS1G_6thread17LinearCombinationISJ_Li1EffLNS1L_9ScaleType4KindE0ELNS_15FloatRoundStyleE2ESJ_EENS1_15EpilogueDefaultEEEEEvvEEEEvNT_6ParamsE)
	.align		4
        /*000c*/ 	.word	index@(__assertfail)
	.align		4
        /*0010*/ 	.word	0x00000000
	.align		4
        /*0014*/ 	.word	0xfffffffe
	.align		4
        /*0018*/ 	.word	0x00000000
	.align		4
        /*001c*/ 	.word	0xfffffffd
	.align		4
        /*0020*/ 	.word	0x00000000
	.align		4
        /*0024*/ 	.word	0xfffffffc


//--------------------- .nv.constant4             --------------------------
	.section	.nv.constant4,"a",@progbits
	.align	8
	.align		8
.nv.constant4:
        /*0000*/ 	.dword	__assertfail
	.align		8
        /*0008*/ 	.dword	__unnamed_1
	.align		8
        /*0010*/ 	.dword	_ZN39_INTERNAL_1d0138c1_4_k_cu_5505d0ee_82024cuda3std3__45__cpo5beginE
	.align		8
        /*0018*/ 	.dword	_ZN39_INTERNAL_1d0138c1_4_k_cu_5505d0ee_82024cuda3std3__45__cpo3endE
	.align		8
        /*0020*/ 	.dword	_ZN39_INTERNAL_1d0138c1_4_k_cu_5505d0ee_82024cuda3std3__45__cpo6cbeginE
	.align		8
        /*0028*/ 	.dword	_ZN39_INTERNAL_1d0138c1_4_k_cu_5505d0ee_82024cuda3std3__45__cpo4cendE
	.align		8
        /*0030*/ 	.dword	_ZN39_INTERNAL_1d0138c1_4_k_cu_5505d0ee_82024cuda3std3__441_GLOBAL__N__1d0138c1_4_k_cu_5505d0ee_82026ignoreE
	.align		8
        /*0038*/ 	.dword	_ZN39_INTERNAL_1d0138c1_4_k_cu_5505d0ee_82024cuda3std3__419piecewise_constructE
	.align		8
        /*0040*/ 	.dword	_ZN39_INTERNAL_1d0138c1_4_k_cu_5505d0ee_82024cuda3std3__48in_placeE
	.align		8
        /*0048*/ 	.dword	_ZN39_INTERNAL_1d0138c1_4_k_cu_5505d0ee_82024cuda3std6ranges3__45__cpo4swapE
	.align		8
        /*0050*/ 	.dword	_ZN39_INTERNAL_1d0138c1_4_k_cu_5505d0ee_82024cuda3std6ranges3__45__cpo9iter_moveE
	.align		8
        /*0058*/ 	.dword	_ZN39_INTERNAL_1d0138c1_4_k_cu_5505d0ee_82024cute7productE
	.align		8
        /*0060*/ 	.dword	_ZN39_INTERNAL_1d0138c1_4_k_cu_5505d0ee_82024cute1_E
	.align		8
        /*0068*/ 	.dword	$str$22
	.align		8
        /*0070*/ 	.dword	$str$23


//--------------------- .text._ZN7cutlass13device_kernelINS_4gemm6kernel13GemmUniversalIN4cute5tupleIJiiiiEEENS1_10collective13CollectiveMmaINS1_34MainloopSm90TmaGmmaWarpSpecializedILi7ENS5_IJNS4_1CILi1EEESB_SB_EEENS1_35KernelTmaWarpSpecializedCooperativeEEENS5_IJNSA_ILi384EEENSA_ILi96EEENSA_ILi32EEEEEENS_10bfloat16_tENS5_IJlSB_lEEESJ_SK_NS4_8TiledMMAINS4_8MMA_AtomIJNS4_4SM904GMMA27MMA_64x96x16_F32BF16BF16_SSILNSO_5MajorE0ELSQ_0ELNSO_7ScaleInE1ELSR_1EEEEEENS4_6LayoutINS5_IJNSA_ILi2EEESB_SB_EEENS5_IJSB_NSA_ILi0EEESX_EEEEENS5_IJNS4_10UnderscoreES10_S10_EEEEENS4_13SM90_TMA_LOADENS4_14ComposedLayoutINS4_7SwizzleILi2ELi4ELi3EEENS4_18smem_ptr_flag_bitsILi16EEENSU_INS5_IJNSA_ILi8EEESH_EEENS5_IJSH_SB_EEEEEEEvNS4_8identityES13_S1D_vS1E_EENS_8epilogue10collective6detail29Sm90TmaWarpSpecializedAdapterINS1H_15DefaultEpilogueISJ_SK_SK_NS1G_6thread17LinearCombinationISJ_Li1EffLNS1L_9ScaleType4KindE0ELNS_15FloatRoundStyleE2ESJ_EENS1_15EpilogueDefaultEEEEEvvEEEEvNT_6ParamsE --------------------------
	.section	.text._ZN7cutlass13device_kernelINS_4gemm6kernel13GemmUniversalIN4cute5tupleIJiiiiEEENS1_10collective13CollectiveMmaINS1_34MainloopSm90TmaGmmaWarpSpecializedILi7ENS5_IJNS4_1CILi1EEESB_SB_EEENS1_35KernelTmaWarpSpecializedCooperativeEEENS5_IJNSA_ILi384EEENSA_ILi96EEENSA_ILi32EEEEEENS_10bfloat16_tENS5_IJlSB_lEEESJ_SK_NS4_8TiledMMAINS4_8MMA_AtomIJNS4_4SM904GMMA27MMA_64x96x16_F32BF16BF16_SSILNSO_5MajorE0ELSQ_0ELNSO_7ScaleInE1ELSR_1EEEEEENS4_6LayoutINS5_IJNSA_ILi2EEESB_SB_EEENS5_IJSB_NSA_ILi0EEESX_EEEEENS5_IJNS4_10UnderscoreES10_S10_EEEEENS4_13SM90_TMA_LOADENS4_14ComposedLayoutINS4_7SwizzleILi2ELi4ELi3EEENS4_18smem_ptr_flag_bitsILi16EEENSU_INS5_IJNSA_ILi8EEESH_EEENS5_IJSH_SB_EEEEEEEvNS4_8identityES13_S1D_vS1E_EENS_8epilogue10collective6detail29Sm90TmaWarpSpecializedAdapterINS1H_15DefaultEpilogueISJ_SK_SK_NS1G_6thread17LinearCombinationISJ_Li1EffLNS1L_9ScaleType4KindE0ELNS_15FloatRoundStyleE2ESJ_EENS1_15EpilogueDefaultEEEEEvvEEEEvNT_6ParamsE,"ax",@progbits
	.align	128
.text._ZN7cutlass13device_kernelINS_4gemm6kernel13GemmUniversalIN4cute5tupleIJiiiiEEENS1_10collective13CollectiveMmaINS1_34MainloopSm90TmaGmmaWarpSpecializedILi7ENS5_IJNS4_1CILi1EEESB_SB_EEENS1_35KernelTmaWarpSpecializedCooperativeEEENS5_IJNSA_ILi384EEENSA_ILi96EEENSA_ILi32EEEEEENS_10bfloat16_tENS5_IJlSB_lEEESJ_SK_NS4_8TiledMMAINS4_8MMA_AtomIJNS4_4SM904GMMA27MMA_64x96x16_F32BF16BF16_SSILNSO_5MajorE0ELSQ_0ELNSO_7ScaleInE1ELSR_1EEEEEENS4_6LayoutINS5_IJNSA_ILi2EEESB_SB_EEENS5_IJSB_NSA_ILi0EEESX_EEEEENS5_IJNS4_10UnderscoreES10_S10_EEEEENS4_13SM90_TMA_LOADENS4_14ComposedLayoutINS4_7SwizzleILi2ELi4ELi3EEENS4_18smem_ptr_flag_bitsILi16EEENSU_INS5_IJNSA_ILi8EEESH_EEENS5_IJSH_SB_EEEEEEEvNS4_8identityES13_S1D_vS1E_EENS_8epilogue10collective6detail29Sm90TmaWarpSpecializedAdapterINS1H_15DefaultEpilogueISJ_SK_SK_NS1G_6thread17LinearCombinationISJ_Li1EffLNS1L_9ScaleType4KindE0ELNS_15FloatRoundStyleE2ESJ_EENS1_15EpilogueDefaultEEEEEvvEEEEvNT_6ParamsE:
        .type           _ZN7cutlass13device_kernelINS_4gemm6kernel13GemmUniversalIN4cute5tupleIJiiiiEEENS1_10collective13CollectiveMmaINS1_34MainloopSm90TmaGmmaWarpSpecializedILi7ENS5_IJNS4_1CILi1EEESB_SB_EEENS1_35KernelTmaWarpSpecializedCooperativeEEENS5_IJNSA_ILi384EEENSA_ILi96EEENSA_ILi32EEEEEENS_10bfloat16_tENS5_IJlSB_lEEESJ_SK_NS4_8TiledMMAINS4_8MMA_AtomIJNS4_4SM904GMMA27MMA_64x96x16_F32BF16BF16_SSILNSO_5MajorE0ELSQ_0ELNSO_7ScaleInE1ELSR_1EEEEEENS4_6LayoutINS5_IJNSA_ILi2EEESB_SB_EEENS5_IJSB_NSA_ILi0EEESX_EEEEENS5_IJNS4_10UnderscoreES10_S10_EEEEENS4_13SM90_TMA_LOADENS4_14ComposedLayoutINS4_7SwizzleILi2ELi4ELi3EEENS4_18smem_ptr_flag_bitsILi16EEENSU_INS5_IJNSA_ILi8EEESH_EEENS5_IJSH_SB_EEEEEEEvNS4_8identityES13_S1D_vS1E_EENS_8epilogue10collective6detail29Sm90TmaWarpSpecializedAdapterINS1H_15DefaultEpilogueISJ_SK_SK_NS1G_6thread17LinearCombinationISJ_Li1EffLNS1L_9ScaleType4KindE0ELNS_15FloatRoundStyleE2ESJ_EENS1_15EpilogueDefaultEEEEEvvEEEEvNT_6ParamsE,@function
        .size           _ZN7cutlass13device_kernelINS_4gemm6kernel13GemmUniversalIN4cute5tupleIJiiiiEEENS1_10collective13CollectiveMmaINS1_34MainloopSm90TmaGmmaWarpSpecializedILi7ENS5_IJNS4_1CILi1EEESB_SB_EEENS1_35KernelTmaWarpSpecializedCooperativeEEENS5_IJNSA_ILi384EEENSA_ILi96EEENSA_ILi32EEEEEENS_10bfloat16_tENS5_IJlSB_lEEESJ_SK_NS4_8TiledMMAINS4_8MMA_AtomIJNS4_4SM904GMMA27MMA_64x96x16_F32BF16BF16_SSILNSO_5MajorE0ELSQ_0ELNSO_7ScaleInE1ELSR_1EEEEEENS4_6LayoutINS5_IJNSA_ILi2EEESB_SB_EEENS5_IJSB_NSA_ILi0EEESX_EEEEENS5_IJNS4_10UnderscoreES10_S10_EEEEENS4_13SM90_TMA_LOADENS4_14ComposedLayoutINS4_7SwizzleILi2ELi4ELi3EEENS4_18smem_ptr_flag_bitsILi16EEENSU_INS5_IJNSA_ILi8EEESH_EEENS5_IJSH_SB_EEEEEEEvNS4_8identityES13_S1D_vS1E_EENS_8epilogue10collective6detail29Sm90TmaWarpSpecializedAdapterINS1H_15DefaultEpilogueISJ_SK_SK_NS1G_6thread17LinearCombinationISJ_Li1EffLNS1L_9ScaleType4KindE0ELNS_15FloatRoundStyleE2ESJ_EENS1_15EpilogueDefaultEEEEEvvEEEEvNT_6ParamsE,(.L_x_312 - _ZN7cutlass13device_kernelINS_4gemm6kernel13GemmUniversalIN4cute5tupleIJiiiiEEENS1_10collective13CollectiveMmaINS1_34MainloopSm90TmaGmmaWarpSpecializedILi7ENS5_IJNS4_1CILi1EEESB_SB_EEENS1_35KernelTmaWarpSpecializedCooperativeEEENS5_IJNSA_ILi384EEENSA_ILi96EEENSA_ILi32EEEEEENS_10bfloat16_tENS5_IJlSB_lEEESJ_SK_NS4_8TiledMMAINS4_8MMA_AtomIJNS4_4SM904GMMA27MMA_64x96x16_F32BF16BF16_SSILNSO_5MajorE0ELSQ_0ELNSO_7ScaleInE1ELSR_1EEEEEENS4_6LayoutINS5_IJNSA_ILi2EEESB_SB_EEENS5_IJSB_NSA_ILi0EEESX_EEEEENS5_IJNS4_10UnderscoreES10_S10_EEEEENS4_13SM90_TMA_LOADENS4_14ComposedLayoutINS4_7SwizzleILi2ELi4ELi3EEENS4_18smem_ptr_flag_bitsILi16EEENSU_INS5_IJNSA_ILi8EEESH_EEENS5_IJSH_SB_EEEEEEEvNS4_8identityES13_S1D_vS1E_EENS_8epilogue10collective6detail29Sm90TmaWarpSpecializedAdapterINS1H_15DefaultEpilogueISJ_SK_SK_NS1G_6thread17LinearCombinationISJ_Li1EffLNS1L_9ScaleType4KindE0ELNS_15FloatRoundStyleE2ESJ_EENS1_15EpilogueDefaultEEEEEvvEEEEvNT_6ParamsE)
        .other          _ZN7cutlass13device_kernelINS_4gemm6kernel13GemmUniversalIN4cute5tupleIJiiiiEEENS1_10collective13CollectiveMmaINS1_34MainloopSm90TmaGmmaWarpSpecializedILi7ENS5_IJNS4_1CILi1EEESB_SB_EEENS1_35KernelTmaWarpSpecializedCooperativeEEENS5_IJNSA_ILi384EEENSA_ILi96EEENSA_ILi32EEEEEENS_10bfloat16_tENS5_IJlSB_lEEESJ_SK_NS4_8TiledMMAINS4_8MMA_AtomIJNS4_4SM904GMMA27MMA_64x96x16_F32BF16BF16_SSILNSO_5MajorE0ELSQ_0ELNSO_7ScaleInE1ELSR_1EEEEEENS4_6LayoutINS5_IJNSA_ILi2EEESB_SB_EEENS5_IJSB_NSA_ILi0EEESX_EEEEENS5_IJNS4_10UnderscoreES10_S10_EEEEENS4_13SM90_TMA_LOADENS4_14ComposedLayoutINS4_7SwizzleILi2ELi4ELi3EEENS4_18smem_ptr_flag_bitsILi16EEENSU_INS5_IJNSA_ILi8EEESH_EEENS5_IJSH_SB_EEEEEEEvNS4_8identityES13_S1D_vS1E_EENS_8epilogue10collective6detail29Sm90TmaWarpSpecializedAdapterINS1H_15DefaultEpilogueISJ_SK_SK_NS1G_6thread17LinearCombinationISJ_Li1EffLNS1L_9ScaleType4KindE0ELNS_15FloatRoundStyleE2ESJ_EENS1_15EpilogueDefaultEEEEEvvEEEEvNT_6ParamsE,@"STO_CUDA_ENTRY STV_DEFAULT"
_ZN7cutlass13device_kernelINS_4gemm6kernel13GemmUniversalIN4cute5tupleIJiiiiEEENS1_10collective13CollectiveMmaINS1_34MainloopSm90TmaGmmaWarpSpecializedILi7ENS5_IJNS4_1CILi1EEESB_SB_EEENS1_35KernelTmaWarpSpecializedCooperativeEEENS5_IJNSA_ILi384EEENSA_ILi96EEENSA_ILi32EEEEEENS_10bfloat16_tENS5_IJlSB_lEEESJ_SK_NS4_8TiledMMAINS4_8MMA_AtomIJNS4_4SM904GMMA27MMA_64x96x16_F32BF16BF16_SSILNSO_5MajorE0ELSQ_0ELNSO_7ScaleInE1ELSR_1EEEEEENS4_6LayoutINS5_IJNSA_ILi2EEESB_SB_EEENS5_IJSB_NSA_ILi0EEESX_EEEEENS5_IJNS4_10UnderscoreES10_S10_EEEEENS4_13SM90_TMA_LOADENS4_14ComposedLayoutINS4_7SwizzleILi2ELi4ELi3EEENS4_18smem_ptr_flag_bitsILi16EEENSU_INS5_IJNSA_ILi8EEESH_EEENS5_IJSH_SB_EEEEEEEvNS4_8identityES13_S1D_vS1E_EENS_8epilogue10collective6detail29Sm90TmaWarpSpecializedAdapterINS1H_15DefaultEpilogueISJ_SK_SK_NS1G_6thread17LinearCombinationISJ_Li1EffLNS1L_9ScaleType4KindE0ELNS_15FloatRoundStyleE2ESJ_EENS1_15EpilogueDefaultEEEEEvvEEEEvNT_6ParamsE:
[----:B------:R-:W0:Y:S01]  /*0000*/  LDC R1, c[0x0][0x28] ;  /* 0x00000a00ff017b82 */ /* 0x000e220000000800 */
[----:B------:R-:W1:Y:S01]  /*0010*/  S2R R23, SR_TID.X ;  /* 0x0000000000177919 */ /* 0x000e620000002100 */
[----:B------:R-:W-:Y:S01]  /*0020*/  ELECT P0, URZ, PT ;  /* 0x00000000003f782f */ /* 0x000fe20003800000 */
[----:B------:R-:W-:Y:S01]  /*0030*/  BSSY B0, `(.L_x_0) ;  /* 0x000000f000007945 */ /* 0x000fe20003800000 */
[--C-:B-1----:R-:W-:Y:S02]  /*0040*/  SHF.R.U32.HI R0, RZ, 0x5, R23.reuse ;  /* 0x00000005ff007819 */ /* 0x102fe40000011617 */
[----:B------:R-:W-:-:S03]  /*0050*/  SHF.R.U32.HI R3, RZ, 0x7, R23 ;  /* 0x00000007ff037819 */ /* 0x000fc60000011617 */
[----:B------:R-:W1:Y:S04]  /*0060*/  SHFL.IDX PT, R2, R0, RZ, 0x1f ;  /* 0x00001fff00027589 */ /* 0x000e6800000e0000 */
[----:B------:R2:W3:Y:S01]  /*0070*/  SHFL.IDX PT, R8, R3, RZ, 0x1f ;  /* 0x00001fff03087589 */ /* 0x0004e200000e0000 */
[----:B-1----:R-:W-:-:S13]  /*0080*/  ISETP.NE.OR P0, PT, R2, RZ, !P0 ;  /* 0x000000ff0200720c */ /* 0x002fda0004705670 */
[----:B0-23--:R-:W-:Y:S05]  /*0090*/  @P0 BRA `(.L_x_1) ;  /* 0x0000000000200947 */ /* 0x00dfea0003800000 */
[----:B------:R-:W-:Y:S02]  /*00a0*/  ULDC.64 UR4, c[0x0][0x198] ;  /* 0x0000660000047ab9 */ /* 0x000fe40000000a00 */
[----:B------:R-:W-:Y:S02]  /*00b0*/  UIADD3 UR6, UP0, UR4, 0xf0, URZ ;  /* 0x000000f004067890 */ /* 0x000fe4000ff1e03f */
[----:B------:R-:W-:Y:S02]  /*00c0*/  UIADD3 UR4, UP1, UR4, 0x1f0, URZ ;  /* 0x000001f004047890 */ /* 0x000fe4000ff3e03f */
[----:B------:R-:W-:Y:S02]  /*00d0*/  UIADD3.X UR7, URZ, UR5, URZ, UP0, !UPT ;  /* 0x000000053f077290 */ /* 0x000fe400087fe43f */
[----:B------:R-:W-:-:S07]  /*00e0*/  UIADD3.X UR5, URZ, UR5, URZ, UP1, !UPT ;  /* 0x000000053f057290 */ /* 0x000fce0008ffe43f */
[----:B------:R0:W-:Y:S02]  /*00f0*/  UTMACCTL.PF [UR6] ;  /* 0x00000000060079b9 */ /* 0x0001e40008040000 */
[----:B------:R0:W-:Y:S02]  /*0100*/  UTMACCTL.PF [UR4] ;  /* 0x00000000040079b9 */ /* 0x0001e40008040000 */
[----:B0-----:R-:W-:Y:S01]  /*0110*/  NOP ;  /* 0x0000000000007918 */ /* 0x001fe20000000000 */
.L_x_1:
[----:B------:R-:W-:Y:S05]  /*0120*/  BSYNC B0 ;  /* 0x0000000000007941 */ /* 0x000fea0003800000 */
.L_x_0:
[----:B------:R-:W0:Y:S02]  /*0130*/  SHFL.IDX PT, R3, R0, RZ, 0x1f ;  /* 0x00001fff00037589 */ /* 0x000e2400000e0000 */
[----:B0-----:R-:W-:-:S13]  /*0140*/  ISETP.NE.AND P0, PT, R3, RZ, PT ;  /* 0x000000ff0300720c */ /* 0x001fda0003f05270 */
[----:B------:R-:W-:Y:S05]  /*0150*/  @P0 BRA `(.L_x_2) ;  /* 0x0000000000700947 */ /* 0x000fea0003800000 */
[----:B------:R-:W0:Y:S01]  /*0160*/  S2UR UR8, SR_CgaCtaId ;  /* 0x00000000000879c3 */ /* 0x000e220000008800 */
[----:B------:R-:W-:Y:S01]  /*0170*/  UMOV UR4, 0x400 ;  /* 0x0000040000047882 */ /* 0x000fe20000000000 */
[----:B------:R-:W-:Y:S01]  /*0180*/  UMOV UR5, 0x1 ;  /* 0x0000000100057882 */ /* 0x000fe20000000000 */
[----:B------:R-:W-:Y:S01]  /*0190*/  UMOV UR6, 0x100 ;  /* 0x0000010000067882 */ /* 0x000fe20000000000 */
[----:B------:R-:W-:Y:S01]  /*01a0*/  ELECT P0, URZ, PT ;  /* 0x00000000003f782f */ /* 0x000fe20003800000 */
[----:B------:R-:W-:-:S04]  /*01b0*/  UIADD3 UR6, -UR6, 0x100000, URZ ;  /* 0x0010000006067890 */ /* 0x000fc8000fffe13f */
[----:B------:R-:W-:Y:S02]  /*01c0*/  USHF.L.U32 UR7, UR6, 0xb, URZ ;  /* 0x0000000b06077899 */ /* 0x000fe4000800063f */
[----:B------:R-:W-:Y:S02]  /*01d0*/  USHF.L.U32 UR6, UR6, 0x1, URZ ;  /* 0x0000000106067899 */ /* 0x000fe4000800063f */
[----:B0-----:R-:W-:Y:S02]  /*01e0*/  ULEA UR8, UR8, UR4, 0x18 ;  /* 0x0000000408087291 */ /* 0x001fe4000f8ec03f */
[----:B------:R-:W-:-:S04]  /*01f0*/  UIADD3 UR4, -UR5, 0x100000, URZ ;  /* 0x0010000005047890 */ /* 0x000fc8000fffe13f */
[----:B------:R-:W-:Y:S02]  /*0200*/  USHF.L.U32 UR5, UR4, 0xb, URZ ;  /* 0x0000000b04057899 */ /* 0x000fe4000800063f */
[----:B------:R-:W-:Y:S01]  /*0210*/  USHF.L.U32 UR4, UR4, 0x1, URZ ;  /* 0x0000000104047899 */ /* 0x000fe2000800063f */
[----:B------:R-:W0:Y:S11]  /*0220*/  FENCE.VIEW.ASYNC.S ;  /* 0x00000000000073c6 */ /* 0x000e360000000000 */
[----:B0-----:R0:W1:Y:S01]  /*0230*/  SYNCS.EXCH.64 URZ, [UR8], UR4 ;  /* 0x00000004083f75b2 */ /* 0x0010620008000100 */
[----:B------:R0:W2:Y:S01]  /*0240*/  SYNCS.EXCH.64 URZ, [UR8+0x38], UR6 ;  /* 0x00003806083f75b2 */ /* 0x0000a20008000100 */
[----:B------:R0:W3:Y:S01]  /*0250*/  SYNCS.EXCH.64 URZ, [UR8+0x8], UR4 ;  /* 0x00000804083f75b2 */ /* 0x0000e20008000100 */
[----:B------:R0:W4:Y:S01]  /*0260*/  SYNCS.EXCH.64 URZ, [UR8+0x40], UR6 ;  /* 0x00004006083f75b2 */ /* 0x0001220008000100 */
[----:B------:R0:W0:Y:S01]  /*0270*/  SYNCS.EXCH.64 URZ, [UR8+0x10], UR4 ;  /* 0x00001004083f75b2 */ /* 0x0000220008000100 */
        /* <DEDUP_REMOVED lines=9> */
[----:B------:R-:W-:Y:S01]  /*0310*/  NOP ;  /* 0x0000000000007918 */ /* 0x000fe20000000000 */
.L_x_2:
[----:B------:R-:W5:Y:S01]  /*0320*/  SHFL.IDX PT, R0, R0, RZ, 0x1f ;  /* 0x00001fff00007589 */ /* 0x000f6200000e0000 */
[----:B------:R-:W-:Y:S01]  /*0330*/  ELECT P0, URZ, PT ;  /* 0x00000000003f782f */ /* 0x000fe20003800000 */
[----:B------:R-:W1:Y:S01]  /*0340*/  LDC R4, c[0x0][0x65c] ;  /* 0x00019700ff047b82 */ /* 0x000e620000000800 */
[----:B------:R-:W-:Y:S01]  /*0350*/  SHF.R.S32.HI R5, RZ, 0x1f, R2 ;  /* 0x0000001fff057819 */ /* 0x000fe20000011402 */
[----:B------:R-:W2:Y:S01]  /*0360*/  S2R R3, SR_CTAID.Y ;  /* 0x0000000000037919 */ /* 0x000ea20000002600 */
[----:B0-----:R-:W-:Y:S01]  /*0370*/  UMOV UR4, 0x20 ;  /* 0x0000002000047882 */ /* 0x001fe20000000000 */
[----:B------:R-:W-:Y:S01]  /*0380*/  ISETP.NE.AND P2, PT, R8, RZ, PT ;  /* 0x000000ff0800720c */ /* 0x000fe20003f45270 */
[----:B------:R-:W-:Y:S01]  /*0390*/  NOP ;  /* 0x0000000000007918 */ /* 0x000fe20000000000 */
[----:B------:R-:W-:Y:S01]  /*03a0*/  LEA.HI R5, R5, R2, RZ, 0x2 ;  /* 0x0000000205057211 */ /* 0x000fe200078f10ff */
[----:B------:R-:W-:-:S03]  /*03b0*/  NOP ;  /* 0x0000000000007918 */ /* 0x000fc60000000000 */
[----:B------:R-:W-:Y:S02]  /*03c0*/  LOP3.LUT R5, R5, 0xfffffffc, RZ, 0xc0, !PT ;  /* 0xfffffffc05057812 */ /* 0x000fe400078ec0ff */
[----:B-----5:R-:W-:-:S03]  /*03d0*/  ISETP.NE.OR P0, PT, R0, RZ, !P0 ;  /* 0x000000ff0000720c */ /* 0x020fc60004705670 */
[----:B------:R-:W-:Y:S01]  /*03e0*/  IMAD.IADD R0, R2, 0x1, -R5 ;  /* 0x0000000102007824 */ /* 0x000fe200078e0a05 */
[----:B-1----:R-:W-:Y:S01]  /*03f0*/  ISETP.NE.AND P3, PT, R4, 0x1, PT ;  /* 0x000000010400780c */ /* 0x002fe20003f65270 */
[----:B------:R-:W-:Y:S01]  /*0400*/  IMAD.MOV.U32 R5, RZ, RZ, RZ ;  /* 0x000000ffff057224 */ /* 0x000fe200078e00ff */
[----:B------:R-:W0:Y:S07]  /*0410*/  S2R R4, SR_CTAID.X ;  /* 0x0000000000047919 */ /* 0x000e2e0000002500 */
[----:B------:R-:W-:Y:S01]  /*0420*/  VOTEU.ALL UP0, P0 ;  /* 0x00000000003f7886 */ /* 0x000fe20000000000 */
[----:B------:R-:W-:-:S03]  /*0430*/  VOTEU.ALL UP1, P0 ;  /* 0x00000000003f7886 */ /* 0x000fc60000020000 */
[----:B------:R-:W0:Y:S01]  /*0440*/  @P3 LDC R19, c[0x0][0x10] ;  /* 0x00000400ff133b82 */ /* 0x000e220000000800 */
[----:B--2---:R-:W-:Y:S01]  /*0450*/  @P3 IMAD.MOV.U32 R6, RZ, RZ, R3 ;  /* 0x000000ffff063224 */ /* 0x004fe200078e0003 */
[----:B------:R-:W-:Y:S01]  /*0460*/  @!UP0 UMOV UR6, 0x400 ;  /* 0x0000040000068882 */ /* 0x000fe20000000000 */
[----:B------:R-:W-:-:S04]  /*0470*/  @!UP0 UIADD3 UR4, -UR4, 0x100000, URZ ;  /* 0x0010000004048890 */ /* 0x000fc8000fffe13f */
[----:B------:R-:W-:Y:S02]  /*0480*/  @!UP0 USHF.L.U32 UR5, UR4, 0xb, URZ ;  /* 0x0000000b04058899 */ /* 0x000fe4000800063f */
[----:B------:R-:W-:Y:S01]  /*0490*/  @!UP0 USHF.L.U32 UR4, UR4, 0x1, URZ ;  /* 0x0000000104048899 */ /* 0x000fe2000800063f */
[----:B------:R-:W-:Y:S02]  /*04a0*/  @P3 IMAD.MOV.U32 R7, RZ, RZ, RZ ;  /* 0x000000ffff073224 */ /* 0x000fe400078e00ff */
[----:B------:R-:W-:Y:S01]  /*04b0*/  @P3 IMAD.MOV.U32 R11, RZ, RZ, RZ ;  /* 0x000000ffff0b3224 */ /* 0x000fe200078e00ff */
[----:B------:R-:W1:Y:S08]  /*04c0*/  @!UP0 S2UR UR7, SR_CgaCtaId ;  /* 0x00000000000789c3 */ /* 0x000e700000008800 */
[----:B------:R-:W2:Y:S01]  /*04d0*/  @!P3 LDC R9, c[0x0][0xc] ;  /* 0x00000300ff09bb82 */ /* 0x000ea20000000800 */
[----:B0-----:R-:W-:-:S04]  /*04e0*/  @P3 IMAD.WIDE.U32 R18, R4, R19, R6 ;  /* 0x0000001304123225 */ /* 0x001fc800078e0006 */
[----:B------:R-:W-:Y:S01]  /*04f0*/  @P3 IMAD.IADD R16, R19, 0x1, R11 ;  /* 0x0000000113103824 */ /* 0x000fe200078e020b */
[----:B-1----:R-:W-:Y:S01]  /*0500*/  @!UP0 ULEA UR6, UR7, UR6, 0x18 ;  /* 0x0000000607068291 */ /* 0x002fe2000f8ec03f */
[----:B------:R-:W-:Y:S01]  /*0510*/  VOTEU.ALL UP0, P0 ;  /* 0x00000000003f7886 */ /* 0x000fe20000000000 */
[----:B------:R-:W-:-:S04]  /*0520*/  ISETP.NE.AND P0, PT, R0, 0x3, PT ;  /* 0x000000030000780c */ /* 0x000fc80003f05270 */
[----:B------:R-:W-:Y:S01]  /*0530*/  ISETP.EQ.OR P0, PT, R0, RZ, !P0 ;  /* 0x000000ff0000720c */ /* 0x000fe20004702670 */
[----:B--2---:R-:W-:-:S03]  /*0540*/  @!P3 IMAD.WIDE.U32 R6, R9, R3, R4 ;  /* 0x000000030906b225 */ /* 0x004fc600078e0004 */
[C---:B------:R-:W-:Y:S01]  /*0550*/  ISETP.EQ.AND P0, PT, R8.reuse, RZ, P0 ;  /* 0x000000ff0800720c */ /* 0x040fe20000702270 */
[----:B------:R-:W-:Y:S01]  /*0560*/  VIADD R8, R8, 0xffffffff ;  /* 0xffffffff08087836 */ /* 0x000fe20000000000 */
[----:B------:R-:W0:Y:S02]  /*0570*/  FENCE.VIEW.ASYNC.S ;  /* 0x00000000000073c6 */ /* 0x000e240000000000 */
[----:B0-----:R0:W3:Y:S01]  /*0580*/  @!UP0 SYNCS.EXCH.64 URZ, [UR6+0x80], UR4 ;  /* 0x00008004063f85b2 */ /* 0x0010e20008000100 */
[----:B------:R-:W-:Y:S01]  /*0590*/  @!P3 IMAD.MOV.U32 R18, RZ, RZ, R6 ;  /* 0x000000ffff12b224 */ /* 0x000fe200078e0006 */
[----:B------:R-:W-:Y:S01]  /*05a0*/  SEL R2, RZ, 0x1, !P0 ;  /* 0x00000001ff027807 */ /* 0x000fe20004000000 */
[----:B------:R-:W-:Y:S01]  /*05b0*/  @!P3 IMAD.MOV.U32 R16, RZ, RZ, R7 ;  /* 0x000000ffff10b224 */ /* 0x000fe200078e0007 */
[----:B------:R-:W-:-:S04]  /*05c0*/  ISETP.GE.U32.AND P1, PT, R8, 0x2, PT ;  /* 0x000000020800780c */ /* 0x000fc80003f26070 */
[----:B------:R-:W-:Y:S01]  /*05d0*/  SEL R2, R2, 0x2, P1 ;  /* 0x0000000202027807 */ /* 0x000fe20000800000 */
[----:B------:R0:W3:Y:S01]  /*05e0*/  @!UP1 SYNCS.EXCH.64 URZ, [UR6+0x88], UR4 ;  /* 0x00008804063f95b2 */ /* 0x0000e20008000100 */
[----:B------:R-:W-:Y:S01]  /*05f0*/  NOP ;  /* 0x0000000000007918 */ /* 0x000fe20000000000 */
[----:B---34-:R-:W-:Y:S06]  /*0600*/  BAR.SYNC.DEFER_BLOCKING 0x0 ;  /* 0x0000000000007b1d */ /* 0x018fec0000010000 */
[----:B------:R-:W-:Y:S05]  /*0610*/  @!P2 BRA `(.L_x_3) ;  /* 0x000000c400d8a947 */ /* 0x000fea0003800000 */
[----:B------:R-:W-:-:S13]  /*0620*/  ISETP.GT.U32.AND P0, PT, R8, 0x1, PT ;  /* 0x000000010800780c */ /* 0x000fda0003f04070 */
[----:B0-----:R-:W-:Y:S05]  /*0630*/  @P0 EXIT ;  /* 0x000000000000094d */ /* 0x001fea0003800000 */
[----:B------:R-:W-:Y:S01]  /*0640*/  ULDC.64 UR4, c[0x0][0x650] ;  /* 0x0001940000047ab9 */ /* 0x000fe20000000a00 */
[----:B------:R-:W-:Y:S01]  /*0650*/  PRMT R0, RZ, 0x7610, R0 ;  /* 0x00007610ff007816 */ /* 0x000fe20000000000 */
[----:B------:R-:W-:Y:S01]  /*0660*/  IMAD.MOV.U32 R22, RZ, RZ, -0x1 ;  /* 0xffffffffff167424 */ /* 0x000fe200078e00ff */
[----:B------:R-:W-:Y:S01]  /*0670*/  ISETP.GE.U32.AND P0, PT, R18, UR4, PT ;  /* 0x0000000412007c0c */ /* 0x000fe2000bf06070 */
[----:B------:R-:W-:Y:S02]  /*0680*/  IMAD.MOV.U32 R19, RZ, RZ, -0x1 ;  /* 0xffffffffff137424 */ /* 0x000fe400078e00ff */
[----:B------:R-:W-:Y:S01]  /*0690*/  IMAD.MOV.U32 R17, RZ, RZ, -0x1 ;  /* 0xffffffffff117424 */ /* 0x000fe200078e00ff */
[----:B------:R-:W-:-:S13]  /*06a0*/  ISETP.GE.U32.AND.EX P0, PT, R16, UR5, PT, P0 ;  /* 0x0000000510007c0c */ /* 0x000fda000bf06100 */
[----:B------:R-:W-:Y:S05]  /*06b0*/  @P0 BRA `(.L_x_4) ;  /* 0x00000004005c0947 */ /* 0x000fea0003800000 */
[----:B------:R-:W0:Y:S01]  /*06c0*/  LDC.64 R14, c[0x0][0x628] ;  /* 0x00018a00ff0e7b82 */ /* 0x000e220000000a00 */
[----:B------:R-:W-:Y:S02]  /*06d0*/  IMAD.MOV.U32 R6, RZ, RZ, R18 ;  /* 0x000000ffff067224 */ /* 0x000fe400078e0012 */
[----:B------:R-:W-:-:S05]  /*06e0*/  IMAD.MOV.U32 R7, RZ, RZ, R16 ;  /* 0x000000ffff077224 */ /* 0x000fca00078e0010 */
[----:B------:R-:W1:Y:S08]  /*06f0*/  LDC R0, c[0x0][0x630] ;  /* 0x00018c00ff007b82 */ /* 0x000e700000000800 */
[----:B------:R-:W2:Y:S01]  /*0700*/  LDC.64 R20, c[0x0][0x620] ;  /* 0x00018800ff147b82 */ /* 0x000ea20000000a00 */
[----:B0-----:R-:W-:-:S04]  /*0710*/  ISETP.NE.U32.AND P0, PT, R14, RZ, PT ;  /* 0x000000ff0e00720c */ /* 0x001fc80003f05070 */
[----:B------:R-:W-:-:S13]  /*0720*/  ISETP.NE.AND.EX P0, PT, R15, RZ, PT, P0 ;  /* 0x000000ff0f00720c */ /* 0x000fda0003f05300 */
[----:B-12---:R-:W-:Y:S05]  /*0730*/  @!P0 BRA `(.L_x_5) ;  /* 0x0000000000288947 */ /* 0x006fea0003800000 */
[----:B------:R-:W0:Y:S02]  /*0740*/  LDC R11, c[0x0][0x634] ;  /* 0x00018d00ff0b7b82 */ /* 0x000e240000000800 */
[----:B0-----:R-:W-:-:S05]  /*0750*/  IADD3 R11, P0, R18, R11, RZ ;  /* 0x0000000b120b7210 */ /* 0x001fca0007f1e0ff */
[----:B------:R-:W-:-:S04]  /*0760*/  IMAD.X R13, RZ, RZ, R16, P0 ;  /* 0x000000ffff0d7224 */ /* 0x000fc800000e0610 */
[----:B------:R-:W-:-:S04]  /*0770*/  IMAD.WIDE.U32 R6, R13, R14, RZ ;  /* 0x0000000e0d067225 */ /* 0x000fc800078e00ff */
[----:B------:R-:W-:-:S04]  /*0780*/  IMAD.WIDE.U32 R8, P0, R11, R15, R6 ;  /* 0x0000000f0b087225 */ /* 0x000fc80007800006 */
[----:B------:R-:W-:-:S04]  /*0790*/  IMAD.WIDE.U32 R6, R11, R14, RZ ;  /* 0x0000000e0b067225 */ /* 0x000fc800078e00ff */
[----:B------:R-:W-:Y:S01]  /*07a0*/  IMAD.X R11, RZ, RZ, RZ, P0 ;  /* 0x000000ffff0b7224 */ /* 0x000fe200000e06ff */
[----:B------:R-:W-:Y:S01]  /*07b0*/  IADD3 RZ, P0, R7, R8, RZ ;  /* 0x0000000807ff7210 */ /* 0x000fe20007f1e0ff */
[----:B------:R-:W-:-:S04]  /*07c0*/  IMAD.MOV.U32 R10, RZ, RZ, R9 ;  /* 0x000000ffff0a7224 */ /* 0x000fc800078e0009 */
[----:B------:R-:W-:-:S08]  /*07d0*/  IMAD.WIDE.U32.X R6, R13, R15, R10, P0 ;  /* 0x0000000f0d067225 */ /* 0x000fd000000e040a */
.L_x_5:
[-CC-:B------:R-:W-:Y:S01]  /*07e0*/  SHF.R.U64 R25, R6, R0.reuse, R7.reuse ;  /* 0x0000000006197219 */ /* 0x180fe20000001207 */
[----:B------:R-:W0:Y:S01]  /*07f0*/  LDC R10, c[0x0][0x618] ;  /* 0x00018600ff0a7b82 */ /* 0x000e220000000800 */
[----:B------:R-:W-:Y:S01]  /*0800*/  SHF.R.U32.HI R5, RZ, R0, R7 ;  /* 0x00000000ff057219 */ /* 0x000fe20000011607 */
[----:B------:R-:W-:Y:S01]  /*0810*/  ULDC UR4, c[0x0][0x150] ;  /* 0x0000540000047ab9 */ /* 0x000fe20000000800 */
[----:B------:R-:W-:Y:S01]  /*0820*/  IADD3 R9, P0, RZ, -R25, RZ ;  /* 0x80000019ff097210 */ /* 0x000fe20007f1e0ff */
[----:B------:R-:W-:Y:S01]  /*0830*/  IMAD.MOV.U32 R19, RZ, RZ, R16 ;  /* 0x000000ffff137224 */ /* 0x000fe200078e0010 */
[----:B------:R-:W-:-:S03]  /*0840*/  I2FP.F32.U32 R0, R4 ;  /* 0x0000000400007245 */ /* 0x000fc60000201000 */
[----:B------:R-:W1:Y:S01]  /*0850*/  LDC.64 R26, c[0x0][0x640] ;  /* 0x00019000ff1a7b82 */ /* 0x000e620000000a00 */
[----:B------:R-:W-:Y:S02]  /*0860*/  IMAD.X R11, RZ, RZ, ~R5, P0 ;  /* 0x000000ffff0b7224 */ /* 0x000fe400000e0e05 */
[----:B------:R-:W-:Y:S01]  /*0870*/  FMUL R0, R0, UR4 ;  /* 0x0000000400007c20 */ /* 0x000fe20008400000 */
[----:B------:R-:W-:Y:S01]  /*0880*/  IMAD.WIDE.U32 R6, R9, R20, R18 ;  /* 0x0000001409067225 */ /* 0x000fe200078e0012 */
[----:B------:R-:W-:-:S03]  /*0890*/  ULDC UR4, c[0x0][0x154] ;  /* 0x0000550000047ab9 */ /* 0x000fc60000000800 */
[----:B------:R-:W-:Y:S01]  /*08a0*/  IMAD R8, R11, R20, RZ ;  /* 0x000000140b087224 */ /* 0x000fe200078e02ff */
[----:B------:R-:W2:Y:S01]  /*08b0*/  LDC R5, c[0x0][0x144] ;  /* 0x00005100ff057b82 */ /* 0x000ea20000000800 */
[----:B------:R-:W3:Y:S02]  /*08c0*/  F2I.U32.TRUNC.NTZ R0, R0 ;  /* 0x0000000000007305 */ /* 0x000ee4000020f000 */
[----:B------:R-:W-:-:S04]  /*08d0*/  IMAD R9, R9, R21, R8 ;  /* 0x0000001509097224 */ /* 0x000fc800078e0208 */
[----:B------:R-:W-:Y:S01]  /*08e0*/  IMAD.IADD R7, R7, 0x1, R9 ;  /* 0x0000000107077824 */ /* 0x000fe200078e0209 */
[----:B------:R-:W4:Y:S01]  /*08f0*/  LDC R12, c[0x0][0x608] ;  /* 0x00018200ff0c7b82 */ /* 0x000f220000000800 */
[----:B------:R-:W-:-:S03]  /*0900*/  IMAD.MOV.U32 R9, RZ, RZ, -0x1 ;  /* 0xffffffffff097424 */ /* 0x000fc600078e00ff */
[-CC-:B0-----:R-:W-:Y:S02]  /*0910*/  SHF.R.U64 R20, R6, R10.reuse, R7.reuse ;  /* 0x0000000a06147219 */ /* 0x181fe40000001207 */
[----:B------:R-:W-:Y:S02]  /*0920*/  I2FP.F32.U32 R6, R3 ;  /* 0x0000000300067245 */ /* 0x000fe40000201000 */
[----:B------:R-:W0:Y:S01]  /*0930*/  LDC R22, c[0x0][0x658] ;  /* 0x00019600ff167b82 */ /* 0x000e220000000800 */
[----:B-1----:R-:W-:Y:S01]  /*0940*/  ISETP.NE.U32.AND P0, PT, R26, RZ, PT ;  /* 0x000000ff1a00720c */ /* 0x002fe20003f05070 */
[----:B---3--:R-:W-:Y:S01]  /*0950*/  IMAD.MOV R8, RZ, RZ, -R0 ;  /* 0x000000ffff087224 */ /* 0x008fe200078e0a00 */
[----:B------:R-:W-:Y:S01]  /*0960*/  SHF.R.U32.HI R7, RZ, R10, R7 ;  /* 0x0000000aff077219 */ /* 0x000fe20000011607 */
[----:B------:R-:W-:Y:S01]  /*0970*/  FMUL R6, R6, UR4 ;  /* 0x0000000406067c20 */ /* 0x000fe20008400000 */
[----:B------:R-:W-:-:S03]  /*0980*/  ISETP.NE.AND.EX P0, PT, R27, RZ, PT, P0 ;  /* 0x000000ff1b00720c */ /* 0x000fc60003f05300 */
[----:B------:R-:W1:Y:S01]  /*0990*/  LDC R14, c[0x0][0x148] ;  /* 0x00005200ff0e7b82 */ /* 0x000e620000000800 */
[----:B--2---:R-:W-:-:S07]  /*09a0*/  IMAD R0, R5, R8, R4 ;  /* 0x0000000805007224 */ /* 0x004fce00078e0204 */
[----:B------:R-:W2:Y:S01]  /*09b0*/  LDC R24, c[0x0][0x600] ;  /* 0x00018000ff187b82 */ /* 0x000ea20000000800 */
[-CC-:B----4-:R-:W-:Y:S02]  /*09c0*/  SHF.R.U64 R28, R20, R12.reuse, R7.reuse ;  /* 0x0000000c141c7219 */ /* 0x190fe40000001207 */
[----:B------:R-:W-:Y:S01]  /*09d0*/  SHF.R.U32.HI R5, RZ, R12, R7 ;  /* 0x0000000cff057219 */ /* 0x000fe20000011607 */
[----:B------:R-:W-:Y:S01]  /*09e0*/  IMAD.MOV.U32 R7, RZ, RZ, 0x1 ;  /* 0x00000001ff077424 */ /* 0x000fe200078e00ff */
[----:B------:R3:W4:Y:S03]  /*09f0*/  F2I.U32.TRUNC.NTZ R12, R6 ;  /* 0x00000006000c7305 */ /* 0x000726000020f000 */
[----:B------:R-:W1:Y:S01]  /*0a00*/  LDC R15, c[0x0][0x648] ;  /* 0x00019200ff0f7b82 */ /* 0x000e620000000800 */
[-C--:B0-----:R-:W-:Y:S02]  /*0a10*/  SHF.L.U32 R4, R9, R22.reuse, RZ ;  /* 0x0000001609047219 */ /* 0x081fe400000006ff */
[----:B------:R-:W-:-:S02]  /*0a20*/  SHF.R.U64 R30, R28, R22, R5 ;  /* 0x000000161c1e7219 */ /* 0x000fc40000001205 */
[----:B------:R-:W-:Y:S02]  /*0a30*/  LOP3.LUT R11, RZ, R4, RZ, 0x33, !PT ;  /* 0x00000004ff0b7212 */ /* 0x000fe400078e33ff */
[-C--:B------:R-:W-:Y:S01]  /*0a40*/  SHF.R.U32.HI R5, RZ, R22.reuse, R5 ;  /* 0x00000016ff057219 */ /* 0x080fe20000011605 */
[----:B------:R-:W0:Y:S01]  /*0a50*/  LDC R17, c[0x0][0x638] ;  /* 0x00018e00ff117b82 */ /* 0x000e220000000800 */
[----:B------:R-:W-:Y:S01]  /*0a60*/  SHF.L.U32 R10, R7, R22, RZ ;  /* 0x00000016070a7219 */ /* 0x000fe200000006ff */
[----:B------:R-:W-:-:S06]  /*0a70*/  IMAD.MOV.U32 R4, RZ, RZ, R30 ;  /* 0x000000ffff047224 */ /* 0x000fcc00078e001e */
[----:B------:R-:W0:Y:S01]  /*0a80*/  LDC R19, c[0x0][0x610] ;  /* 0x00018400ff137b82 */ /* 0x000e220000000800 */
[----:B---34-:R-:W-:Y:S05]  /*0a90*/  @!P0 BRA `(.L_x_6) ;  /* 0x0000000000288947 */ /* 0x018fea0003800000 */
[----:B------:R-:W3:Y:S02]  /*0aa0*/  LDC R9, c[0x0][0x64c] ;  /* 0x00019300ff097b82 */ /* 0x000ee40000000800 */
[----:B---3--:R-:W-:-:S05]  /*0ab0*/  IADD3 R9, P0, R30, R9, RZ ;  /* 0x000000091e097210 */ /* 0x008fca0007f1e0ff */
        /* <DEDUP_REMOVED lines=8> */
.L_x_6:
[----:B-1----:R-:W-:Y:S01]  /*0b40*/  SHF.R.U64 R4, R4, R15, R5 ;  /* 0x0000000f04047219 */ /* 0x002fe20000001205 */
[----:B--2---:R-:W-:Y:S01]  /*0b50*/  VIADD R5, R24, 0xffffffff ;  /* 0xffffffff18057836 */ /* 0x004fe20000000000 */
[----:B------:R-:W-:Y:S01]  /*0b60*/  LOP3.LUT R11, R28, R11, RZ, 0xc0, !PT ;  /* 0x0000000b1c0b7212 */ /* 0x000fe200078ec0ff */
[----:B------:R-:W-:Y:S02]  /*0b70*/  IMAD.MOV R12, RZ, RZ, -R12 ;  /* 0x000000ffff0c7224 */ /* 0x000fe400078e0a0c */
[----:B------:R-:W-:Y:S01]  /*0b80*/  IMAD.MOV R6, RZ, RZ, -R4 ;  /* 0x000000ffff067224 */ /* 0x000fe200078e0a04 */
[----:B------:R-:W-:Y:S01]  /*0b90*/  LOP3.LUT R5, R20, R5, RZ, 0xc0, !PT ;  /* 0x0000000514057212 */ /* 0x000fe200078ec0ff */
[----:B------:R-:W-:Y:S02]  /*0ba0*/  @P3 IMAD R0, R14, R12, R3 ;  /* 0x0000000c0e003224 */ /* 0x000fe400078e0203 */
[----:B------:R-:W-:Y:S02]  /*0bb0*/  IMAD R11, R10, R4, R11 ;  /* 0x000000040a0b7224 */ /* 0x000fe400078e020b */
[----:B0-----:R-:W-:-:S02]  /*0bc0*/  IMAD R3, R6, R17, R30 ;  /* 0x0000001106037224 */ /* 0x001fc400078e021e */
[----:B------:R-:W-:Y:S02]  /*0bd0*/  IMAD R22, R11, R19, R0 ;  /* 0x000000130b167224 */ /* 0x000fe400078e0200 */
[----:B------:R-:W-:Y:S02]  /*0be0*/  IMAD R3, R3, R24, R5 ;  /* 0x0000001803037224 */ /* 0x000fe400078e0205 */
[----:B------:R-:W-:Y:S02]  /*0bf0*/  IMAD.MOV.U32 R0, RZ, RZ, 0x1 ;  /* 0x00000001ff007424 */ /* 0x000fe400078e00ff */
[----:B------:R-:W-:Y:S01]  /*0c00*/  IMAD.MOV.U32 R17, RZ, RZ, R25 ;  /* 0x000000ffff117224 */ /* 0x000fe200078e0019 */
[----:B------:R-:W-:Y:S02]  /*0c10*/  SEL R19, R3, R22, !P3 ;  /* 0x0000001603137207 */ /* 0x000fe40005800000 */
[----:B------:R-:W-:-:S07]  /*0c20*/  SEL R22, R22, R3, !P3 ;  /* 0x0000000316167207 */ /* 0x000fce0005800000 */
.L_x_4:
[----:B------:R-:W-:-:S08]  /*0c30*/  NOP ;  /* 0x0000000000007918 */ /* 0x000fd00000000000 */
[----:B------:R-:W0:Y:S02]  /*0c40*/  USETMAXREG.TRY_ALLOC.CTAPOOL UP0, 0xe8 ;  /* 0x000000e8000079c8 */ /* 0x000e240008000600 */
[----:B0-----:R-:W-:-:S13]  /*0c50*/  PLOP3.LUT P0, PT, PT, PT, UP0, 0x80, 0x0 ;  /* 0x000000000000781c */ /* 0x001fda0003f0f008 */
[----:B------:R-:W-:Y:S05]  /*0c60*/  @!P0 BRA `(.L_x_4) ;  /* 0xfffffffc00f08947 */ /* 0x000fea000383ffff */
[----:B------:R-:W-:Y:S01]  /*0c70*/  ULDC.64 UR4, c[0x0][0x598] ;  /* 0x0001660000047ab9 */ /* 0x000fe20000000a00 */
[----:B------:R-:W-:Y:S01]  /*0c80*/  ULDC.64 UR36, c[0x0][0x208] ;  /* 0x0000820000247ab9 */ /* 0x000fe20000000a00 */
[----:B------:R-:W-:-:S04]  /*0c90*/  ISETP.NE.U32.AND P0, PT, RZ, UR4, PT ;  /* 0x00000004ff007c0c */ /* 0x000fc8000bf05070 */
[----:B------:R-:W-:-:S13]  /*0ca0*/  ISETP.NE.AND.EX P0, PT, RZ, UR5, PT, P0 ;  /* 0x00000005ff007c0c */ /* 0x000fda000bf05300 */
[----:B------:R-:W-:Y:S05]  /*0cb0*/  @!P0 BRA `(.L_x_7) ;  /* 0x00000000001c8947 */ /* 0x000fea0003800000 */
[----:B------:R-:W0:Y:S02]  /*0cc0*/  LDC.64 R4, c[0x0][0x598] ;  /* 0x00016600ff047b82 */ /* 0x000e240000000a00 */
[----:B0-----:R-:W2:Y:S02]  /*0cd0*/  LDG.E.64 R4, desc[UR36][R4.64] ;  /* 0x0000002404047981 */ /* 0x001ea4000c1e1b00 */
[----:B--2---:R-:W-:-:S04]  /*0ce0*/  ISETP.NE.U32.AND P0, PT, R4, RZ, PT ;  /* 0x000000ff0400720c */ /* 0x004fc80003f05070 */
[----:B------:R-:W-:-:S13]  /*0cf0*/  ISETP.NE.AND.EX P0, PT, R5, RZ, PT, P0 ;  /* 0x000000ff0500720c */ /* 0x000fda0003f05300 */
[----:B------:R-:W-:Y:S05]  /*0d00*/  @!P0 BRA `(.L_x_7) ;  /* 0x0000000000088947 */ /* 0x000fea0003800000 */
[----:B------:R0:W5:Y:S01]  /*0d10*/  LD.E R169, desc[UR36][R4.64] ;  /* 0x0000002404a97980 */ /* 0x000162000c101900 */
[----:B------:R-:W-:Y:S05]  /*0d20*/  BRA `(.L_x_8) ;  /* 0x0000000000247947 */ /* 0x000fea0003800000 */
.L_x_7:
[----:B------:R-:W-:Y:S02]  /*0d30*/  ULDC.64 UR4, c[0x0][0x588] ;  /* 0x0001620000047ab9 */ /* 0x000fe40000000a00 */
[----:B------:R-:W-:-:S04]  /*0d40*/  ISETP.NE.U32.AND P0, PT, RZ, UR4, PT ;  /* 0x00000004ff007c0c */ /* 0x000fc8000bf05070 */
[----:B------:R-:W-:-:S13]  /*0d50*/  ISETP.NE.AND.EX P0, PT, RZ, UR5, PT, P0 ;  /* 0x00000005ff007c0c */ /* 0x000fda000bf05300 */
[----:B------:R-:W-:Y:S05]  /*0d60*/  @!P0 BRA `(.L_x_9) ;  /* 0x00000000000c8947 */ /* 0x000fea0003800000 */
[----:B------:R-:W0:Y:S02]  /*0d70*/  LDC.64 R4, c[0x0][0x588] ;  /* 0x00016200ff047b82 */ /* 0x000e240000000a00 */
[----:B0-----:R1:W5:Y:S01]  /*0d80*/  LDG.E R169, desc[UR36][R4.64] ;  /* 0x0000002404a97981 */ /* 0x001362000c1e1900 */
[----:B------:R-:W-:Y:S05]  /*0d90*/  BRA `(.L_x_8) ;  /* 0x0000000000087947 */ /* 0x000fea0003800000 */
.L_x_9:
[----:B------:R-:W-:Y:S02]  /*0da0*/  ULDC UR4, c[0x0][0x580] ;  /* 0x0001600000047ab9 */ /* 0x000fe40000000800 */
[----:B------:R-:W-:-:S07]  /*0db0*/  IMAD.U32 R169, RZ, RZ, UR4 ;  /* 0x00000004ffa97e24 */ /* 0x000fce000f8e00ff */
.L_x_8:
[----:B------:R-:W-:Y:S02]  /*0dc0*/  ULDC.64 UR4, c[0x0][0x5a0] ;  /* 0x0001680000047ab9 */ /* 0x000fe40000000a00 */
[----:B------:R-:W-:-:S04]  /*0dd0*/  ISETP.NE.U32.AND P0, PT, RZ, UR4, PT ;  /* 0x00000004ff007c0c */ /* 0x000fc8000bf05070 */
[----:B------:R-:W-:-:S13]  /*0de0*/  ISETP.NE.AND.EX P0, PT, RZ, UR5, PT, P0 ;  /* 0x00000005ff007c0c */ /* 0x000fda000bf05300 */
[----:B------:R-:W-:Y:S05]  /*0df0*/  @!P0 BRA `(.L_x_10) ;  /* 0x00000000001c8947 */ /* 0x000fea0003800000 */
[----:B01----:R-:W0:Y:S02]  /*0e00*/  LDC.64 R4, c[0x0][0x5a0] ;  /* 0x00016800ff047b82 */ /* 0x003e240000000a00 */
[----:B0-----:R-:W2:Y:S02]  /*0e10*/  LDG.E.64 R4, desc[UR36][R4.64] ;  /* 0x0000002404047981 */ /* 0x001ea4000c1e1b00 */
[----:B--2---:R-:W-:-:S04]  /*0e20*/  ISETP.NE.U32.AND P0, PT, R4, RZ, PT ;  /* 0x000000ff0400720c */ /* 0x004fc80003f05070 */
[----:B------:R-:W-:-:S13]  /*0e30*/  ISETP.NE.AND.EX P0, PT, R5, RZ, PT, P0 ;  /* 0x000000ff0500720c */ /* 0x000fda0003f05300 */
[----:B------:R-:W-:Y:S05]  /*0e40*/  @!P0 BRA `(.L_x_10) ;  /* 0x0000000000088947 */ /* 0x000fea0003800000 */
[----:B------:R0:W5:Y:S01]  /*0e50*/  LD.E R168, desc[UR36][R4.64] ;  /* 0x0000002404a87980 */ /* 0x000162000c101900 */
[----:B------:R-:W-:Y:S05]  /*0e60*/  BRA `(.L_x_11) ;  /* 0x0000000000247947 */ /* 0x000fea0003800000 */
.L_x_10:
[----:B------:R-:W-:Y:S02]  /*0e70*/  ULDC.64 UR4, c[0x0][0x590] ;  /* 0x0001640000047ab9 */ /* 0x000fe40000000a00 */
[----:B------:R-:W-:-:S04]  /*0e80*/  ISETP.NE.U32.AND P0, PT, RZ, UR4, PT ;  /* 0x00000004ff007c0c */ /* 0x000fc8000bf05070 */
[----:B------:R-:W-:-:S13]  /*0e90*/  ISETP.NE.AND.EX P0, PT, RZ, UR5, PT, P0 ;  /* 0x00000005ff007c0c */ /* 0x000fda000bf05300 */
[----:B------:R-:W-:Y:S05]  /*0ea0*/  @!P0 BRA `(.L_x_12) ;  /* 0x00000000000c8947 */ /* 0x000fea0003800000 */
[----:B01----:R-:W0:Y:S02]  /*0eb0*/  LDC.64 R4, c[0x0][0x590] ;  /* 0x00016400ff047b82 */ /* 0x003e240000000a00 */
[----:B0-----:R1:W5:Y:S01]  /*0ec0*/  LDG.E R168, desc[UR36][R4.64] ;  /* 0x0000002404a87981 */ /* 0x001362000c1e1900 */
[----:B------:R-:W-:Y:S05]  /*0ed0*/  BRA `(.L_x_11) ;  /* 0x0000000000087947 */ /* 0x000fea0003800000 */
.L_x_12:
[----:B------:R-:W-:Y:S02]  /*0ee0*/  ULDC UR4, c[0x0][0x584] ;  /* 0x0001610000047ab9 */ /* 0x000fe40000000800 */
[----:B------:R-:W-:-:S07]  /*0ef0*/  IMAD.U32 R168, RZ, RZ, UR4 ;  /* 0x00000004ffa87e24 */ /* 0x000fce000f8e00ff */
.L_x_11:
[----:B------:R-:W-:-:S13]  /*0f00*/  LOP3.LUT P0, RZ, R0, 0xff, RZ, 0xc0, !PT ;  /* 0x000000ff00ff7812 */ /* 0x000fda000780c0ff */
[----:B------:R-:W-:Y:S05]  /*0f10*/  @!P0 EXIT ;  /* 0x000000000000894d */ /* 0x000fea0003800000 */
[----:B------:R-:W-:Y:S01]  /*0f20*/  ULDC UR4, c[0x0][0x28c] ;  /* 0x0000a30000047ab9 */ /* 0x000fe20000000800 */
[----:B------:R-:W-:Y:S01]  /*0f30*/  LOP3.LUT R170, R2, 0x1, RZ, 0xfc, !PT ;  /* 0x0000000102aa7812 */ /* 0x000fe200078efcff */
[----:B------:R-:W-:Y:S01]  /*0f40*/  UIADD3 UR4, UR4, 0x1f, URZ ;  /* 0x0000001f04047890 */ /* 0x000fe2000fffe03f */
[----:B------:R-:W-:Y:S01]  /*0f50*/  UMOV UR38, URZ ;  /* 0x0000003f00267c82 */ /* 0x000fe20008000000 */
[----:B------:R-:W-:Y:S02]  /*0f60*/  UMOV UR39, URZ ;  /* 0x0000003f00277c82 */ /* 0x000fe40008000000 */
[----:B------:R-:W-:-:S04]  /*0f70*/  USHF.R.S32.HI UR5, URZ, 0x1f, UR4 ;  /* 0x0000001f3f057899 */ /* 0x000fc80008011404 */
[----:B------:R-:W-:-:S04]  /*0f80*/  ULEA.HI UR5, UR5, UR4, URZ, 0x5 ;  /* 0x0000000405057291 */ /* 0x000fc8000f8f283f */
[----:B------:R-:W-:-:S12]  /*0f90*/  USHF.R.S32.HI UR40, URZ, 0x5, UR5 ;  /* 0x000000053f287899 */ /* 0x000fd80008011405 */
.L_x_270:
[----:B------:R-:W-:Y:S01]  /*0fa0*/  LOP3.LUT R0, R23, 0x80, RZ, 0xc0, !PT ;  /* 0x0000008017007812 */ /* 0x000fe200078ec0ff */
[----:B--2---:R-:W2:Y:S01]  /*0fb0*/  S2UR UR6, SR_CgaCtaId ;  /* 0x00000000000679c3 */ /* 0x004ea20000008800 */
[----:B------:R-:W-:Y:S02]  /*0fc0*/  UMOV UR41, 0x400 ;  /* 0x0000040000297882 */ /* 0x000fe40000000000 */
[----:B------:R-:W-:-:S06]  /*0fd0*/  SHF.R.U32.HI R0, RZ, 0x7, R0 ;  /* 0x00000007ff007819 */ /* 0x000fcc0000011600 */
[----:B------:R-:W3:Y:S01]  /*0fe0*/  SHFL.IDX PT, R0, R0, RZ, 0x1f ;  /* 0x00001fff00007589 */ /* 0x000ee200000e0000 */
[----:B--2---:R-:W-:Y:S01]  /*0ff0*/  ULEA UR41, UR6, UR41, 0x18 ;  /* 0x0000002906297291 */ /* 0x004fe2000f8ec03f */
[----:B---3--:R-:W-:-:S13]  /*1000*/  R2UR UR4, R0 ;  /* 0x00000000000472ca */ /* 0x008fda00000e0000 */
[----:B------:R-:W-:-:S04]  /*1010*/  ULEA.HI UR5, UR4, UR4, URZ, 0x1 ;  /* 0x0000000404057291 */ /* 0x000fc8000f8f083f */
[----:B------:R-:W-:-:S04]  /*1020*/  ULOP3.LUT UR5, UR5, 0xffffe, URZ, 0xc0, !UPT ;  /* 0x000ffffe05057892 */ /* 0x000fc8000f8ec03f */
[----:B------:R-:W-:-:S03]  /*1030*/  UIADD3 UR5, UR4, -UR5, URZ ;  /* 0x8000000504057290 */ /* 0x000fc6000fffe03f */
[----:B------:R-:W-:Y:S01]  /*1040*/  ULDC UR4, c[0x0][0x28c] ;  /* 0x0000a30000047ab9 */ /* 0x000fe20000000800 */
[----:B------:R-:W-:Y:S01]  /*1050*/  ULEA UR5, UR5, UR41, 0xc ;  /* 0x0000002905057291 */ /* 0x000fe2000f8e603f */
[----:B------:R-:W-:-:S03]  /*1060*/  ISETP.LT.AND P0, PT, RZ, UR4, PT ;  /* 0x00000004ff007c0c */ /* 0x000fc6000bf01270 */
[----:B------:R-:W-:-:S04]  /*1070*/  UIADD3 UR5, UR5, 0x180, URZ ;  /* 0x0000018005057890 */ /* 0x000fc8000fffe03f */
[----:B------:R-:W-:-:S04]  /*1080*/  USHF.R.U32.HI UR5, URZ, 0x4, UR5 ;  /* 0x000000043f057899 */ /* 0x000fc80008011605 */
[----:B------:R-:W-:Y:S02]  /*1090*/  ULOP3.LUT UR42, UR5, 0x3fff, URZ, 0xc0, !UPT ;  /* 0x00003fff052a7892 */ /* 0x000fe4000f8ec03f */
[----:B-1--45:R-:W-:Y:S10]  /*10a0*/  @P0 BRA `(.L_x_13) ;  /* 0x0000000000400947 */ /* 0x032ff40003800000 */
[----:B------:R-:W-:Y:S01]  /*10b0*/  MOV R0, 0x0 ;  /* 0x0000000000007802 */ /* 0x000fe20000000f00 */
[----:B------:R-:W-:Y:S01]  /*10c0*/  ULDC.64 UR4, c[0x4][0x68] ;  /* 0x01001a0000047ab9 */ /* 0x000fe20000000a00 */
[----:B------:R-:W-:Y:S01]  /*10d0*/  ULDC.64 UR6, c[0x4][0x8] ;  /* 0x0100020000067ab9 */ /* 0x000fe20000000a00 */
[----:B01----:R-:W-:Y:S01]  /*10e0*/  IMAD.U32 R4, RZ, RZ, UR4 ;  /* 0x00000004ff047e24 */ /* 0x003fe2000f8e00ff */
[----:B------:R0:W1:Y:S01]  /*10f0*/  LDC.64 R14, c[0x4][R0] ;  /* 0x01000000000e7b82 */ /* 0x0000620000000a00 */
[----:B------:R-:W-:Y:S01]  /*1100*/  IMAD.U32 R5, RZ, RZ, UR5 ;  /* 0x00000005ff057e24 */ /* 0x000fe2000f8e00ff */
[----:B------:R-:W-:Y:S01]  /*1110*/  ULDC.64 UR4, c[0x4][0x70] ;  /* 0x01001c0000047ab9 */ /* 0x000fe20000000a00 */
[----:B------:R-:W-:Y:S02]  /*1120*/  IMAD.U32 R10, RZ, RZ, UR6 ;  /* 0x00000006ff0a7e24 */ /* 0x000fe4000f8e00ff */
[----:B------:R-:W-:Y:S02]  /*1130*/  IMAD.U32 R6, RZ, RZ, UR4 ;  /* 0x00000004ff067e24 */ /* 0x000fe4000f8e00ff */
[----:B------:R-:W-:-:S02]  /*1140*/  IMAD.U32 R7, RZ, RZ, UR5 ;  /* 0x00000005ff077e24 */ /* 0x000fc4000f8e00ff */
[----:B------:R-:W-:Y:S02]  /*1150*/  IMAD.U32 R11, RZ, RZ, UR7 ;  /* 0x00000007ff0b7e24 */ /* 0x000fe4000f8e00ff */
[----:B------:R-:W-:Y:S02]  /*1160*/  IMAD.MOV.U32 R8, RZ, RZ, 0x1e1 ;  /* 0x000001e1ff087424 */ /* 0x000fe400078e00ff */
[----:B------:R-:W-:Y:S02]  /*1170*/  IMAD.MOV.U32 R12, RZ, RZ, 0x1 ;  /* 0x00000001ff0c7424 */ /* 0x000fe400078e00ff */
[----:B0-----:R-:W-:-:S07]  /*1180*/  IMAD.MOV.U32 R13, RZ, RZ, RZ ;  /* 0x000000ffff0d7224 */ /* 0x001fce00078e00ff */
[----:B------:R-:W-:-:S07]  /*1190*/  LEPC R20, `(.L_x_13) ;  /* 0x000000001014794e */ /* 0x000fce0000000000 */
[----:B-1---5:R-:W-:Y:S05]  /*11a0*/  CALL.ABS.NOINC R14 ;  /* 0x000000000e007343 */ /* 0x022fea0003c00000 */
.L_x_13:
[----:B------:R-:W-:-:S13]  /*11b0*/  ISETP.NE.AND P0, PT, R170, 0x3, PT ;  /* 0x00000003aa00780c */ /* 0x000fda0003f05270 */
[----:B------:R-:W-:Y:S05]  /*11c0*/  @!P0 BRA `(.L_x_14) ;  /* 0x0000000000048947 */ /* 0x000fea0003800000 */
[----:B------:R-:W-:Y:S01]  /*11d0*/  BPT.TRAP 0x1 ;  /* 0x000000040000795c */ /* 0x000fe20000300000 */
.L_x_14:
[----:B------:R-:W-:Y:S02]  /*11e0*/  IMAD.U32 R3, RZ, RZ, UR39 ;  /* 0x00000027ff037e24 */ /* 0x000fe4000f8e00ff */
[----:B------:R-:W-:-:S03]  /*11f0*/  IMAD.U32 R0, RZ, RZ, UR38 ;  /* 0x00000026ff007e24 */ /* 0x000fc6000f8e00ff */
[----:B------:R-:W-:Y:S02]  /*1200*/  LEA R3, R3, UR41, 0x3 ;  /* 0x0000002903037c11 */ /* 0x000fe4000f8e18ff */
[----:B------:R-:W-:-:S04]  /*1210*/  SHF.L.U32 R0, R0, 0x1f, RZ ;  /* 0x0000001f00007819 */ /* 0x000fc800000006ff */
[----:B------:R2:W3:Y:S01]  /*1220*/  SYNCS.PHASECHK.TRANS64.TRYWAIT P1, [R3+URZ], R0 ;  /* 0x00000000030075a7 */ /* 0x0004e2000802017f */
[----:B------:R-:W-:Y:S05]  /*1230*/  @!P0 BRA `(.L_x_15) ;  /* 0x0000000000048947 */ /* 0x000fea0003800000 */
[----:B------:R-:W-:Y:S01]  /*1240*/  BPT.TRAP 0x1 ;  /* 0x000000040000795c */ /* 0x000fe20000300000 */
.L_x_15:
[----:B---3--:R-:W-:Y:S05]  /*1250*/  @P1 BRA `(.L_x_16) ;  /* 0x0000000000081947 */ /* 0x008fea0003800000 */
[----:B------:R-:W3:Y:S02]  /*1260*/  SYNCS.PHASECHK.TRANS64.TRYWAIT P1, [R3+URZ], R0 ;  /* 0x00000000030075a7 */ /* 0x000ee4000802017f */
[----:B---3--:R-:W-:Y:S05]  /*1270*/  @!P1 BRA `(.L_x_17) ;  /* 0x000000d000d49947 */ /* 0x008fea0003800000 */
.L_x_16:
[----:B------:R-:W-:-:S04]  /*1280*/  UISETP.LT.AND UP0, UPT, UR40, 0x1, UPT ;  /* 0x000000012800788c */ /* 0x000fc8000bf01270 */
[----:B------:R-:W-:-:S06]  /*1290*/  USEL UR4, UR40, 0x1, UP0 ;  /* 0x0000000128047887 */ /* 0x000fcc0008000000 */
[----:B--23--:R-:W-:Y:S01]  /*12a0*/  IMAD.U32 R0, RZ, RZ, UR4 ;  /* 0x00000004ff007e24 */ /* 0x00cfe2000f8e00ff */
[----:B------:R-:W-:Y:S05]  /*12b0*/  WARPSYNC.ALL ;  /* 0x0000000000007948 */ /* 0x000fea0003800000 */
[----:B------:R-:W-:-:S04]  /*12c0*/  IADD3 R0, -R0, UR40, RZ ;  /* 0x0000002800007c10 */ /* 0x000fc8000fffe1ff */
[----:B------:R-:W-:Y:S01]  /*12d0*/  ISETP.GE.AND P1, PT, R0, 0x1, PT ;  /* 0x000000010000780c */ /* 0x000fe20003f26270 */
[----:B------:R-:W-:Y:S01]  /*12e0*/  UIADD3 UR4, UR41, 0x2a180, URZ ;  /* 0x0002a18029047890 */ /* 0x000fe2000fffe03f */
[----:B------:R-:W-:Y:S01]  /*12f0*/  WARPGROUP.ARRIVE ;  /* 0x00000000000079c5 */ /* 0x000fe20000000000 */
[----:B------:R-:W-:Y:S01]  /*1300*/  UMOV UR9, 0x80000020 ;  /* 0x8000002000097882 */ /* 0x000fe20000000000 */
[----:B------:R-:W-:Y:S01]  /*1310*/  UMOV UR11, 0x80000020 ;  /* 0x80000020000b7882 */ /* 0x000fe20000000000 */
[----:B------:R-:W-:-:S04]  /*1320*/  USHF.R.U32.HI UR4, URZ, 0x4, UR4 ;  /* 0x000000043f047899 */ /* 0x000fc80008011604 */
[----:B------:R-:W-:Y:S02]  /*1330*/  ULOP3.LUT UR5, UR4, 0x3fff, URZ, 0xc0, !UPT ;  /* 0x00003fff04057892 */ /* 0x000fe4000f8ec03f */
[----:B------:R-:W-:Y:S02]  /*1340*/  ULOP3.LUT UR4, UR42, 0x10000, URZ, 0xfc, !UPT ;  /* 0x000100002a047892 */ /* 0x000fe4000f8efc3f */
[----:B------:R-:W-:Y:S02]  /*1350*/  ULOP3.LUT UR5, UR5, 0x10000, URZ, 0xfc, !UPT ;  /* 0x0001000005057892 */ /* 0x000fe4000f8efc3f */
[----:B------:R-:W-:Y:S02]  /*1360*/  UIMAD UR6, UR39, 0x600, UR4 ;  /* 0x00000600270678a4 */ /* 0x000fe4000f8e0204 */
[----:B------:R-:W-:-:S05]  /*1370*/  UIMAD UR7, UR39, 0x180, UR5 ;  /* 0x00000180270778a4 */ /* 0x000fca000f8e0205 */
[----:B------:R-:W-:Y:S02]  /*1380*/  UMOV UR8, UR6 ;  /* 0x0000000600087c82 */ /* 0x000fe40008000000 */
[----:B------:R-:W-:Y:S02]  /*1390*/  UMOV UR10, UR7 ;  /* 0x00000007000a7c82 */ /* 0x000fe40008000000 */
[----:B------:R-:W-:Y:S01]  /*13a0*/  HGMMA.64x96x16.F32.BF16 R120, gdesc[UR8], RZ, !UPT, gsb0 ;  /* 0x01600000087879f0 */ /* 0x000fe2000c0018ff */
[----:B------:R-:W-:Y:S01]  /*13b0*/  UIADD3 UR8, UR6, 0x200, URZ ;  /* 0x0000020006087890 */ /* 0x000fe2000fffe03f */
[----:B------:R-:W-:Y:S01]  /*13c0*/  UMOV UR9, 0x80000020 ;  /* 0x8000002000097882 */ /* 0x000fe20000000000 */
[----:B------:R-:W-:Y:S02]  /*13d0*/  WARPGROUP.DEPBAR.LE gsb0, 0x0 ;  /* 0x00008000000079c5 */ /* 0x000fe40000010000 */
[----:B------:R-:W-:-:S06]  /*13e0*/  WARPGROUP.ARRIVE ;  /* 0x00000000000079c5 */ /* 0x000fcc0000000000 */
[----:B------:R-:W-:Y:S01]  /*13f0*/  HGMMA.64x96x16.F32.BF16 R72, gdesc[UR8], RZ, !UPT, gsb0 ;  /* 0x01600000084879f0 */ /* 0x000fe2000c0018ff */
[----:B------:R-:W-:Y:S01]  /*1400*/  UIADD3 UR8, UR6, 0x400, URZ ;  /* 0x0000040006087890 */ /* 0x000fe2000fffe03f */
[----:B------:R-:W-:Y:S01]  /*1410*/  UMOV UR9, 0x80000020 ;  /* 0x8000002000097882 */ /* 0x000fe20000000000 */
[----:B------:R-:W-:Y:S02]  /*1420*/  WARPGROUP.DEPBAR.LE gsb0, 0x0 ;  /* 0x00008000000079c5 */ /* 0x000fe40000010000 */
[----:B------:R-:W-:-:S06]  /*1430*/  WARPGROUP.ARRIVE ;  /* 0x00000000000079c5 */ /* 0x000fcc0000000000 */
[----:B------:R-:W-:Y:S01]  /*1440*/  HGMMA.64x96x16.F32.BF16 R24, gdesc[UR8], RZ, !UPT, gsb0 ;  /* 0x01600000081879f0 */ /* 0x000fe2000c0018ff */
[----:B------:R-:W-:Y:S02]  /*1450*/  UIADD3 UR8, UR6, 0x2, URZ ;  /* 0x0000000206087890 */ /* 0x000fe4000fffe03f */
[----:B------:R-:W-:Y:S01]  /*1460*/  UIADD3 UR10, UR7, 0x2, URZ ;  /* 0x00000002070a7890 */ /* 0x000fe2000fffe03f */
[----:B------:R-:W-:Y:S01]  /*1470*/  UMOV UR9, 0x80000020 ;  /* 0x8000002000097882 */ /* 0x000fe20000000000 */
[----:B------:R-:W-:Y:S01]  /*1480*/  UMOV UR11, 0x80000020 ;  /* 0x80000020000b7882 */ /* 0x000fe20000000000 */
[----:B------:R-:W-:Y:S02]  /*1490*/  WARPGROUP.DEPBAR.LE gsb0, 0x0 ;  /* 0x00008000000079c5 */ /* 0x000fe40000010000 */
[----:B------:R-:W-:-:S06]  /*14a0*/  WARPGROUP.ARRIVE ;  /* 0x00000000000079c5 */ /* 0x000fcc0000000000 */
[----:B------:R-:W-:Y:S01]  /*14b0*/  HGMMA.64x96x16.F32.BF16 R120, gdesc[UR8], R120, gsb0 ;  /* 0x01600000087879f0 */ /* 0x000fe20008001878 */
[----:B------:R-:W-:Y:S01]  /*14c0*/  UIADD3 UR8, UR6, 0x202, URZ ;  /* 0x0000020206087890 */ /* 0x000fe2000fffe03f */
        /* <DEDUP_REMOVED lines=8> */
[----:B------:R-:W-:Y:S03]  /*1550*/  HGMMA.64x96x16.F32.BF16 R24, gdesc[UR8], R24, gsb0 ;  /* 0x01600000081879f0 */ /* 0x000fe60008001818 */
[----:B------:R-:W-:Y:S02]  /*1560*/  WARPGROUP.DEPBAR.LE gsb0, 0x0 ;  /* 0x00008000000079c5 */ /* 0x000fe40000010000 */
[----:B------:R-:W-:Y:S05]  /*1570*/  @!P1 BRA `(.L_x_18) ;  /* 0x0000000400289947 */ /* 0x000fea0003800000 */
[----:B------:R-:W-:Y:S01]  /*1580*/  UIADD3 UR6, UR39, 0x1, URZ ;  /* 0x0000000127067890 */ /* 0x000fe2000fffe03f */
[----:B------:R-:W-:-:S03]  /*1590*/  IMAD.MOV.U32 R3, RZ, RZ, R0 ;  /* 0x000000ffff037224 */ /* 0x000fc600078e0000 */
[----:B------:R-:W-:-:S04]  /*15a0*/  UISETP.NE.AND UP0, UPT, UR6, 0x7, UPT ;  /* 0x000000070600788c */ /* 0x000fc8000bf05270 */
[----:B------:R-:W-:Y:S02]  /*15b0*/  USEL UR7, URZ, 0x1, UP0 ;  /* 0x000000013f077887 */ /* 0x000fe40008000000 */
[----:B------:R-:W-:Y:S02]  /*15c0*/  USEL UR6, UR6, URZ, UP0 ;  /* 0x0000003f06067287 */ /* 0x000fe40008000000 */
[----:B------:R-:W-:-:S06]  /*15d0*/  ULOP3.LUT UR7, UR38, UR7, URZ, 0x3c, !UPT ;  /* 0x0000000726077292 */ /* 0x000fcc000f8e3c3f */
[----:B------:R-:W-:Y:S01]  /*15e0*/  IMAD.U32 R6, RZ, RZ, UR7 ;  /* 0x00000007ff067e24 */ /* 0x000fe2000f8e00ff */
[----:B------:R-:W-:-:S06]  /*15f0*/  UMOV UR7, UR39 ;  /* 0x0000002700077c82 */ /* 0x000fcc0008000000 */
.L_x_25:
[----:B------:R-:W-:Y:S05]  /*1600*/  @!P0 BRA `(.L_x_19) ;  /* 0x0000000000048947 */ /* 0x000fea0003800000 */
[----:B------:R-:W-:Y:S01]  /*1610*/  BPT.TRAP 0x1 ;  /* 0x000000040000795c */ /* 0x000fe20000300000 */
.L_x_19:
[----:B------:R-:W-:Y:S01]  /*1620*/  ULEA UR8, UR6, UR41, 0x3 ;  /* 0x0000002906087291 */ /* 0x000fe2000f8e183f */
[----:B01----:R-:W-:-:S08]  /*1630*/  SHF.L.U32 R4, R6, 0x1f, RZ ;  /* 0x0000001f06047819 */ /* 0x003fd000000006ff */
[----:B------:R0:W1:Y:S01]  /*1640*/  SYNCS.PHASECHK.TRANS64.TRYWAIT P1, [UR8], R4 ;  /* 0x00000004ff0075a7 */ /* 0x0000620008020148 */
[----:B------:R-:W-:Y:S05]  /*1650*/  @!P0 BRA `(.L_x_20) ;  /* 0x0000000000048947 */ /* 0x000fea0003800000 */
[----:B------:R-:W-:Y:S01]  /*1660*/  BPT.TRAP 0x1 ;  /* 0x000000040000795c */ /* 0x000fe20000300000 */
.L_x_20:
[----:B-1----:R-:W-:Y:S05]  /*1670*/  @P1 BRA `(.L_x_21) ;  /* 0x0000000000081947 */ /* 0x002fea0003800000 */
[----:B------:R-:W1:Y:S02]  /*1680*/  SYNCS.PHASECHK.TRANS64.TRYWAIT P1, [UR8], R4 ;  /* 0x00000004ff0075a7 */ /* 0x000e640008020148 */
[----:B-1----:R-:W-:Y:S05]  /*1690*/  @!P1 BRA `(.L_x_22) ;  /* 0x000000cc00e09947 */ /* 0x002fea0003800000 */
.L_x_21:
[----:B------:R-:W-:Y:S01]  /*16a0*/  UIMAD UR12, UR6, 0x600, UR4 ;  /* 0x00000600060c78a4 */ /* 0x000fe2000f8e0204 */
[----:B------:R-:W-:Y:S01]  /*16b0*/  WARPGROUP.ARRIVE ;  /* 0x00000000000079c5 */ /* 0x000fe20000000000 */
[----:B------:R-:W-:Y:S01]  /*16c0*/  UIMAD UR13, UR6, 0x180, UR5 ;  /* 0x00000180060d78a4 */ /* 0x000fe2000f8e0205 */
[----:B------:R-:W-:Y:S01]  /*16d0*/  UMOV UR9, 0x80000020 ;  /* 0x8000002000097882 */ /* 0x000fe20000000000 */
[----:B------:R-:W-:-:S03]  /*16e0*/  UMOV UR11, 0x80000020 ;  /* 0x80000020000b7882 */ /* 0x000fc60000000000 */
[----:B------:R-:W-:Y:S02]  /*16f0*/  UMOV UR8, UR12 ;  /* 0x0000000c00087c82 */ /* 0x000fe40008000000 */
[----:B------:R-:W-:Y:S02]  /*1700*/  UMOV UR10, UR13 ;  /* 0x0000000d000a7c82 */ /* 0x000fe40008000000 */
        /* <DEDUP_REMOVED lines=30> */
[----:B------:R-:W-:Y:S01]  /*18f0*/  BPT.TRAP 0x1 ;  /* 0x000000040000795c */ /* 0x000fe20000300000 */
.L_x_23:
[----:B------:R-:W-:Y:S01]  /*1900*/  ULEA UR8, UR7, UR41, 0x3 ;  /* 0x0000002907087291 */ /* 0x000fe2000f8e183f */
[----:B------:R-:W-:-:S03]  /*1910*/  ISETP.GT.U32.AND P1, PT, R2, 0x1, PT ;  /* 0x000000010200780c */ /* 0x000fc60003f24070 */
[----:B------:R-:W-:-:S04]  /*1920*/  UIADD3 UR8, UR8, 0x38, URZ ;  /* 0x0000003808087890 */ /* 0x000fc8000fffe03f */
[----:B------:R-:W-:-:S09]  /*1930*/  UPRMT UR8, URZ, 0x654, UR8 ;  /* 0x000006543f087896 */ /* 0x000fd20008000008 */
[----:B------:R-:W-:Y:S01]  /*1940*/  SYNCS.ARRIVE.TRANS64.RED.A1T0 RZ, [UR8], RZ ;  /* 0x000000ffffff79a7 */ /* 0x000fe20008100408 */
[----:B------:R-:W-:Y:S05]  /*1950*/  @P1 BRA `(.L_x_24) ;  /* 0x0000000000041947 */ /* 0x000fea0003800000 */
[----:B------:R-:W-:Y:S01]  /*1960*/  BPT.TRAP 0x1 ;  /* 0x000000040000795c */ /* 0x000fe20000300000 */
.L_x_24:
[----:B------:R-:W-:Y:S01]  /*1970*/  UIADD3 UR6, UR6, 0x1, URZ ;  /* 0x0000000106067890 */ /* 0x000fe2000fffe03f */
[C---:B------:R-:W-:Y:S01]  /*1980*/  ISETP.GT.AND P1, PT, R3.reuse, 0x1, PT ;  /* 0x000000010300780c */ /* 0x040fe20003f24270 */
[----:B------:R-:W-:Y:S01]  /*1990*/  UIADD3 UR7, UR7, 0x1, URZ ;  /* 0x0000000107077890 */ /* 0x000fe2000fffe03f */
[----:B------:R-:W-:Y:S01]  /*19a0*/  VIADD R3, R3, 0xffffffff ;  /* 0xffffffff03037836 */ /* 0x000fe20000000000 */
[----:B------:R-:W-:Y:S02]  /*19b0*/  UISETP.NE.AND UP0, UPT, UR6, 0x7, UPT ;  /* 0x000000070600788c */ /* 0x000fe4000bf05270 */
[----:B------:R-:W-:Y:S02]  /*19c0*/  UISETP.NE.AND UP1, UPT, UR7, 0x7, UPT ;  /* 0x000000070700788c */ /* 0x000fe4000bf25270 */
[----:B------:R-:W-:Y:S02]  /*19d0*/  USEL UR8, URZ, 0x1, UP0 ;  /* 0x000000013f087887 */ /* 0x000fe40008000000 */
[----:B------:R-:W-:-:S02]  /*19e0*/  USEL UR6, UR6, URZ, UP0 ;  /* 0x0000003f06067287 */ /* 0x000fc40008000000 */
[----:B------:R-:W-:Y:S02]  /*19f0*/  USEL UR7, UR7, URZ, UP1 ;  /* 0x0000003f07077287 */ /* 0x000fe40008800000 */
[----:B------:R-:W-:Y:S01]  /*1a00*/  LOP3.LUT R6, R6, UR8, RZ, 0x3c, !PT ;  /* 0x0000000806067c12 */ /* 0x000fe2000f8e3cff */
[----:B------:R-:W-:Y:S09]  /*1a10*/  @P1 BRA `(.L_x_25) ;  /* 0xfffffff800f81947 */ /* 0x000ff2000383ffff */
.L_x_18:
[----:B------:R-:W2:Y:S02]  /*1a20*/  LDC R3, c[0x0][0x28c] ;  /* 0x0000a300ff037b82 */ /* 0x000ea40000000800 */
[----:B--2---:R-:W-:-:S13]  /*1a30*/  ISETP.GE.AND P1, PT, R3, 0x1, PT ;  /* 0x000000010300780c */ /* 0x004fda0003f26270 */
[----:B------:R-:W-:Y:S05]  /*1a40*/  @!P1 BRA `(.L_x_26) ;  /* 0x00000000003c9947 */ /* 0x000fea0003800000 */
[----:B------:R-:W-:Y:S05]  /*1a50*/  @!P0 BRA `(.L_x_27) ;  /* 0x0000000000048947 */ /* 0x000fea0003800000 */
[----:B------:R-:W-:Y:S01]  /*1a60*/  BPT.TRAP 0x1 ;  /* 0x000000040000795c */ /* 0x000fe20000300000 */
.L_x_27:
[----:B------:R-:W-:Y:S01]  /*1a70*/  VIADD R3, R0, UR39 ;  /* 0x0000002700037c36 */ /* 0x000fe20008000000 */
[----:B------:R-:W-:-:S03]  /*1a80*/  ISETP.GT.U32.AND P0, PT, R2, 0x1, PT ;  /* 0x000000010200780c */ /* 0x000fc60003f04070 */
[----:B01----:R-:W-:-:S04]  /*1a90*/  IMAD.WIDE.U32 R4, R3, 0x24924925, RZ ;  /* 0x2492492503047825 */ /* 0x003fc800078e00ff */
[----:B------:R-:W-:-:S05]  /*1aa0*/  IMAD.IADD R4, R3, 0x1, -R5 ;  /* 0x0000000103047824 */ /* 0x000fca00078e0a05 */
[----:B------:R-:W-:-:S04]  /*1ab0*/  LEA.HI R4, R4, R5, RZ, 0x1f ;  /* 0x0000000504047211 */ /* 0x000fc800078ff8ff */
[----:B------:R-:W-:-:S05]  /*1ac0*/  SHF.R.U32.HI R4, RZ, 0x2, R4 ;  /* 0x00000002ff047819 */ /* 0x000fca0000011604 */
[----:B------:R-:W-:-:S05]  /*1ad0*/  IMAD R4, R4, -0x7, R3 ;  /* 0xfffffff904047824 */ /* 0x000fca00078e0203 */
[----:B------:R-:W-:-:S05]  /*1ae0*/  LEA R4, R4, UR41, 0x3 ;  /* 0x0000002904047c11 */ /* 0x000fca000f8e18ff */
[----:B------:R-:W-:-:S05]  /*1af0*/  VIADD R4, R4, 0x38 ;  /* 0x0000003804047836 */ /* 0x000fca0000000000 */
[----:B------:R-:W-:-:S04]  /*1b00*/  PRMT R4, RZ, 0x654, R4 ;  /* 0x00000654ff047816 */ /* 0x000fc80000000004 */
[----:B------:R2:W-:Y:S01]  /*1b10*/  SYNCS.ARRIVE.TRANS64.RED.A1T0 RZ, [R4+URZ], RZ ;  /* 0x000000ff04ff79a7 */ /* 0x0005e2000810043f */
[----:B------:R-:W-:Y:S05]  /*1b20*/  @P0 BRA `(.L_x_26) ;  /* 0x0000000000040947 */ /* 0x000fea0003800000 */
[----:B------:R-:W-:Y:S01]  /*1b30*/  BPT.TRAP 0x1 ;  /* 0x000000040000795c */ /* 0x000fe20000300000 */
.L_x_26:
[----:B------:R-:W3:Y:S01]  /*1b40*/  LDC R6, c[0x0][0x288] ;  /* 0x0000a200ff067b82 */ /* 0x000ee20000000800 */
[--C-:B------:R-:W-:Y:S01]  /*1b50*/  SHF.R.U32.HI R3, RZ, 0x2, R23.reuse ;  /* 0x00000002ff037819 */ /* 0x100fe20000011617 */
[----:B------:R-:W-:Y:S01]  /*1b60*/  IMAD R19, R19, 0x60, RZ ;  /* 0x0000006013137824 */ /* 0x000fe200078e02ff */
[C---:B012---:R-:W-:Y:S01]  /*1b70*/  LOP3.LUT R4, R23.reuse, 0x60, RZ, 0xc0, !PT ;  /* 0x0000006017047812 */ /* 0x047fe200078ec0ff */
[----:B------:R-:W-:Y:S01]  /*1b80*/  UIADD3 UR39, UR40, UR39, URZ ;  /* 0x0000002728277290 */ /* 0x000fe2000fffe03f */
[----:B------:R-:W-:Y:S01]  /*1b90*/  SHF.R.U32.HI R0, RZ, 0x7, R23 ;  /* 0x00000007ff007819 */ /* 0x000fe20000011617 */
[----:B------:R-:W-:Y:S01]  /*1ba0*/  IMAD.SHL.U32 R10, R23, 0x2, RZ ;  /* 0x00000002170a7824 */ /* 0x000fe200078e00ff */
[----:B------:R-:W-:Y:S01]  /*1bb0*/  LOP3.LUT R3, R3, 0x7, RZ, 0xc0, !PT ;  /* 0x0000000703037812 */ /* 0x000fe200078ec0ff */
[----:B------:R-:W-:Y:S01]  /*1bc0*/  UISETP.GT.U32.AND UP0, UPT, UR39, 0x6, UPT ;  /* 0x000000062700788c */ /* 0x000fe2000bf04070 */
[----:B------:R-:W-:Y:S01]  /*1bd0*/  SHF.R.U32.HI R8, RZ, 0x1, R4 ;  /* 0x00000001ff087819 */ /* 0x000fe20000011604 */
[----:B------:R-:W-:Y:S01]  /*1be0*/  UIMAD.WIDE.U32 UR4, UR39, 0x24924925, URZ ;  /* 0x24924925270478a5 */ /* 0x000fe2000f8e003f */
[----:B------:R-:W-:Y:S01]  /*1bf0*/  LOP3.LUT R0, R0, 0x1, RZ, 0xc0, !PT ;  /* 0x0000000100007812 */ /* 0x000fe200078ec0ff */
[----:B------:R-:W-:Y:S01]  /*1c00*/  ULDC UR7, c[0x0][0x284] ;  /* 0x0000a10000077ab9 */ /* 0x000fe20000000800 */
[----:B------:R-:W-:Y:S01]  /*1c10*/  IADD3 R5, RZ, -R8, -R3 ;  /* 0x80000008ff057210 */ /* 0x000fe20007ffe803 */
[----:B------:R-:W-:Y:S01]  /*1c20*/  UISETP.LT.U32.AND UP0, UPT, UR40, 0x7, UP0 ;  /* 0x000000072800788c */ /* 0x000fe20008701070 */
[----:B------:R-:W-:Y:S01]  /*1c30*/  SHF.R.S32.HI R171, RZ, 0x1f, R17 ;  /* 0x0000001fffab7819 */ /* 0x000fe20000011411 */
[C---:B------:R-:W-:Y:S01]  /*1c40*/  IMAD.SHL.U32 R4, R0.reuse, 0x40, RZ ;  /* 0x0000004000047824 */ /* 0x040fe200078e00ff */
[----:B------:R-:W-:Y:S01]  /*1c50*/  UIADD3 UR4, UR39, -UR5, URZ ;  /* 0x8000000527047290 */ /* 0x000fe2000fffe03f */
[----:B------:R-:W-:Y:S01]  /*1c60*/  IMAD R9, R0, -0x40, R5 ;  /* 0xffffffc000097824 */ /* 0x000fe200078e0205 */
[----:B------:R-:W-:Y:S01]  /*1c70*/  LOP3.LUT R0, R23, 0x3, RZ, 0xc0, !PT ;  /* 0x0000000317007812 */ /* 0x000fe200078ec0ff */
[----:B------:R-:W-:Y:S01]  /*1c80*/  UISETP.GE.U32.AND UP1, UPT, UR40, 0x7, UPT ;  /* 0x000000072800788c */ /* 0x000fe2000bf26070 */
[C---:B------:R-:W-:Y:S01]  /*1c90*/  LOP3.LUT R10, R19.reuse, 0x6, R10, 0xf8, !PT ;  /* 0x00000006130a7812 */ /* 0x040fe200078ef80a */
[----:B------:R-:W-:Y:S01]  /*1ca0*/  ULDC.64 UR8, c[0x0][0x5d0] ;  /* 0x0001740000087ab9 */ /* 0x000fe20000000a00 */
[----:B------:R-:W-:Y:S01]  /*1cb0*/  USEL UR6, URZ, 0x1, !UP0 ;  /* 0x000000013f067887 */ /* 0x000fe2000c000000 */
[----:B---3--:R-:W-:Y:S01]  /*1cc0*/  IMAD R12, R0, -0x2, R6 ;  /* 0xfffffffe000c7824 */ /* 0x008fe200078e0206 */
[----:B------:R-:W-:Y:S01]  /*1cd0*/  ISETP.GE.AND P0, PT, R19, R6, PT ;  /* 0x000000061300720c */ /* 0x000fe20003f06270 */
[----:B------:R-:W-:Y:S01]  /*1ce0*/  IMAD R0, R22, 0x180, RZ ;  /* 0x0000018016007824 */ /* 0x000fe200078e02ff */
[----:B------:R-:W-:Y:S01]  /*1cf0*/  ULEA.HI UR4, UR4, UR5, URZ, 0x1f ;  /* 0x0000000504047291 */ /* 0x000fe2000f8ff83f */
[----:B------:R-:W-:Y:S01]  /*1d00*/  LOP3.LUT R3, R4, 0x40, R3, 0xe2, !PT ;  /* 0x0000004004037812 */ /* 0x000fe200078ee203 */
[----:B------:R-:W-:Y:S01]  /*1d10*/  IMAD R4, R171, UR8, RZ ;  /* 0x00000008ab047c24 */ /* 0x000fe2000f8e02ff */
[----:B------:R-:W-:Y:S01]  /*1d20*/  SHF.R.S32.HI R11, RZ, 0x1f, R10 ;  /* 0x0000001fff0b7819 */ /* 0x000fe2000001140a */
[----:B------:R-:W-:Y:S01]  /*1d30*/  IMAD.WIDE R6, R22, 0x180, RZ ;  /* 0x0000018016067825 */ /* 0x000fe200078e02ff */
[----:B------:R-:W-:Y:S01]  /*1d40*/  ISETP.GE.OR P0, PT, R0, UR7, P0 ;  /* 0x0000000700007c0c */ /* 0x000fe20008706670 */
[----:B------:R-:W-:-:S02]  /*1d50*/  ULOP3.LUT UR38, UR38, UR6, URZ, 0x3c, !UPT ;  /* 0x0000000626267292 */ /* 0x000fc4000f8e3c3f */
[----:B------:R-:W-:Y:S01]  /*1d60*/  USHF.R.U32.HI UR4, URZ, 0x2, UR4 ;  /* 0x000000023f047899 */ /* 0x000fe20008011604 */
[C---:B------:R-:W-:Y:S01]  /*1d70*/  IMAD R13, R17.reuse, UR9, R4 ;  /* 0x00000009110d7c24 */ /* 0x040fe2000f8e0204 */
[----:B------:R-:W-:Y:S01]  /*1d80*/  LOP3.LUT R183, R6, R3, R8, 0xfe, !PT ;  /* 0x0000000306b77212 */ /* 0x000fe200078efe08 */
[----:B------:R-:W-:Y:S01]  /*1d90*/  IMAD.WIDE.U32 R4, R17, UR8, R10 ;  /* 0x0000000811047c25 */ /* 0x000fe2000f8e000a */
[----:B------:R-:W-:Y:S01]  /*1da0*/  @UP1 ULOP3.LUT UR38, UR38, 0x1, UR4, 0x78, !UPT ;  /* 0x0000000126261892 */ /* 0x000fe2000f8e7804 */
[----:B------:R-:W-:Y:S01]  /*1db0*/  IADD3 R3, -R0, UR7, R9 ;  /* 0x0000000700037c10 */ /* 0x000fe2000fffe109 */
[----:B------:R-:W-:Y:S01]  /*1dc0*/  UIMAD UR39, UR4, -0x7, UR39 ;  /* 0xfffffff9042778a4 */ /* 0x000fe2000f8e0227 */
[----:B------:R-:W-:Y:S02]  /*1dd0*/  IMAD.IADD R5, R5, 0x1, R13 ;  /* 0x0000000105057824 */ /* 0x000fe400078e020d */
[----:B------:R-:W-:Y:S02]  /*1de0*/  IMAD.IADD R0, R12, 0x1, -R19 ;  /* 0x000000010c007824 */ /* 0x000fe400078e0a13 */
[----:B------:R-:W-:Y:S01]  /*1df0*/  IMAD.MOV.U32 R22, RZ, RZ, -0x1 ;  /* 0xffffffffff167424 */ /* 0x000fe200078e00ff */
[----:B------:R-:W-:Y:S06]  /*1e00*/  @P0 BRA `(.L_x_28) ;  /* 0x000000a800280947 */ /* 0x000fec0003800000 */
[----:B------:R-:W0:Y:S01]  /*1e10*/  LDC.64 R14, c[0x0][0x5c8] ;  /* 0x00017200ff0e7b82 */ /* 0x000e220000000a00 */
[----:B-----5:R-:W-:Y:S01]  /*1e20*/  FSETP.NEU.AND P0, PT, R168, RZ, PT ;  /* 0x000000ffa800720b */ /* 0x020fe20003f0d000 */
[----:B------:R-:W-:Y:S01]  /*1e30*/  BSSY B0, `(.L_x_28) ;  /* 0x0000a87000007945 */ /* 0x000fe20003800000 */
[----:B------:R-:W-:-:S04]  /*1e40*/  ISETP.GT.AND P1, PT, R3, RZ, PT ;  /* 0x000000ff0300720c */ /* 0x000fc80003f24270 */
[----:B------:R-:W-:Y:S01]  /*1e50*/  ISETP.GT.AND P2, PT, R0, RZ, P1 ;  /* 0x000000ff0000720c */ /* 0x000fe20000f44270 */
[-C--:B0-----:R-:W-:Y:S02]  /*1e60*/  IMAD R8, R7, R14.reuse, RZ ;  /* 0x0000000e07087224 */ /* 0x081fe400078e02ff */
[----:B------:R-:W-:-:S04]  /*1e70*/  IMAD.WIDE.U32 R20, R183, R14, R4 ;  /* 0x0000000eb7147225 */ /* 0x000fc800078e0004 */
[----:B------:R-:W-:-:S04]  /*1e80*/  IMAD R5, R183, R15, R8 ;  /* 0x0000000fb7057224 */ /* 0x000fc800078e0208 */
[----:B------:R-:W-:Y:S01]  /*1e90*/  IMAD.IADD R185, R21, 0x1, R5 ;  /* 0x0000000115b97824 */ /* 0x000fe200078e0205 */
[----:B------:R-:W-:Y:S06]  /*1ea0*/  @!P0 BRA `(.L_x_29) ;  /* 0x0000007400008947 */ /* 0x000fec0003800000 */
[----:B------:R-:W0:Y:S01]  /*1eb0*/  LDC.64 R174, c[0x0][0x5b8] ;  /* 0x00016e00ffae7b82 */ /* 0x000e220000000a00 */
[----:B------:R-:W-:-:S07]  /*1ec0*/  ULDC.64 UR4, c[0x0][0x5c0] ;  /* 0x0001700000047ab9 */ /* 0x000fce0000000a00 */
[----:B------:R-:W1:Y:S08]  /*1ed0*/  LDC.64 R12, c[0x0][0x5b0] ;  /* 0x00016c00ff0c7b82 */ /* 0x000e700000000a00 */
[----:B------:R-:W2:Y:S01]  /*1ee0*/  LDC.64 R172, c[0x0][0x5a8] ;  /* 0x00016a00ffac7b82 */ /* 0x000ea20000000a00 */
[-C--:B0-----:R-:W-:Y:S02]  /*1ef0*/  IMAD R4, R171, R174.reuse, RZ ;  /* 0x000000aeab047224 */ /* 0x081fe400078e02ff */
[----:B------:R-:W-:-:S04]  /*1f00*/  IMAD.WIDE.U32 R176, R17, R174, R10 ;  /* 0x000000ae11b07225 */ /* 0x000fc800078e000a */
[----:B------:R-:W-:Y:S02]  /*1f10*/  IMAD R181, R17, R175, R4 ;  /* 0x000000af11b57224 */ /* 0x000fe400078e0204 */
[-C--:B-1----:R-:W-:Y:S02]  /*1f20*/  IMAD R6, R7, R12.reuse, RZ ;  /* 0x0000000c07067224 */ /* 0x082fe400078e02ff */
[----:B------:R-:W-:Y:S02]  /*1f30*/  IMAD.IADD R9, R177, 0x1, R181 ;  /* 0x00000001b1097824 */ /* 0x000fe400078e02b5 */
[----:B------:R-:W-:Y:S02]  /*1f40*/  IMAD.MOV.U32 R8, RZ, RZ, R176 ;  /* 0x000000ffff087224 */ /* 0x000fe400078e00b0 */
[C---:B------:R-:W-:Y:S02]  /*1f50*/  IMAD R175, R183.reuse, R13, R6 ;  /* 0x0000000db7af7224 */ /* 0x040fe400078e0206 */
[----:B------:R-:W-:-:S04]  /*1f60*/  IMAD.WIDE.U32 R4, R183, R12, R8 ;  /* 0x0000000cb7047225 */ /* 0x000fc800078e0008 */
[----:B------:R-:W-:Y:S01]  /*1f70*/  IMAD.IADD R5, R5, 0x1, R175 ;  /* 0x0000000105057824 */ /* 0x000fe200078e02af */
[----:B--2---:R-:W-:-:S04]  /*1f80*/  LEA R6, P0, R4, R172, 0x1 ;  /* 0x000000ac04067211 */ /* 0x004fc800078008ff */
[----:B------:R-:W-:-:S05]  /*1f90*/  LEA.HI.X R7, R4, R173, R5, 0x1, P0 ;  /* 0x000000ad04077211 */ /* 0x000fca00000f0c05 */
[----:B------:R-:W2:Y:S01]  /*1fa0*/  @P2 LDG.E.LTC128B.U16 R19, desc[UR36][R6.64] ;  /* 0x0000002406132981 */ /* 0x000ea2000c1e1520 */
[----:B------:R-:W-:Y:S01]  /*1fb0*/  LEA R4, P0, R20, UR4, 0x1 ;  /* 0x0000000414047c11 */ /* 0x000fe2000f8008ff */
[----:B------:R-:W-:Y:S01]  /*1fc0*/  IMAD.WIDE.U32 R178, R183, R12, R10 ;  /* 0x0000000cb7b27225 */ /* 0x000fe200078e000a */
[----:B------:R-:W-:Y:S01]  /*1fd0*/  ISETP.GT.AND P3, PT, R0, 0x1, P1 ;  /* 0x000000010000780c */ /* 0x000fe20000f64270 */
[----:B------:R-:W-:Y:S02]  /*1fe0*/  BSSY B1, `(.L_x_30) ;  /* 0x0000010000017945 */ /* 0x000fe40003800000 */
[----:B------:R-:W-:Y:S02]  /*1ff0*/  IMAD.IADD R179, R175, 0x1, R179 ;  /* 0x00000001afb37824 */ /* 0x000fe400078e02b3 */
[----:B------:R-:W-:-:S04]  /*2000*/  IMAD.WIDE.U32 R178, R17, R174, R178 ;  /* 0x000000ae11b27225 */ /* 0x000fc800078e00b2 */
[----:B------:R-:W-:Y:S01]  /*2010*/  IMAD.IADD R21, R181, 0x1, R179 ;  /* 0x00000001b5157824 */ /* 0x000fe200078e02b3 */
[----:B------:R-:W-:Y:S01]  /*2020*/  SHF.L.U64.HI R179, R12, 0x3, R13 ;  /* 0x000000030cb37819 */ /* 0x000fe2000001020d */
[----:B--2---:R-:W-:-:S04]  /*2030*/  IMAD.U32 R5, R19, 0x10000, RZ ;  /* 0x0001000013057824 */ /* 0x004fc800078e00ff */
[----:B------:R-:W-:-:S04]  /*2040*/  FMUL R5, R5, R168 ;  /* 0x000000a805057220 */ /* 0x000fc80000400000 */
[----:B------:R-:W-:-:S05]  /*2050*/  FFMA R5, R120, R169, R5 ;  /* 0x000000a978057223 */ /* 0x000fca0000000005 */
[----:B------:R-:W-:Y:S02]  /*2060*/  F2FP.BF16.F32.PACK_AB R120, RZ, R5 ;  /* 0x00000005ff78723e */ /* 0x000fe400000010ff */
[----:B------:R-:W-:Y:S02]  /*2070*/  LEA.HI.X R5, R20, UR5, R185, 0x1, P0 ;  /* 0x0000000514057c11 */ /* 0x000fe400080f0cb9 */
[----:B------:R-:W-:-:S03]  /*2080*/  LEA R20, P0, R178, R172, 0x1 ;  /* 0x000000acb2147211 */ /* 0x000fc600078008ff */
[----:B------:R0:W-:Y:S01]  /*2090*/  @P2 STG.E.U16 desc[UR36][R4.64], R120 ;  /* 0x0000007804002986 */ /* 0x0001e2000c101524 */
[----:B------:R-:W-:Y:S01]  /*20a0*/  LEA.HI.X R21, R178, R173, R21, 0x1, P0 ;  /* 0x000000adb2157211 */ /* 0x000fe200000f0c15 */
[----:B------:R-:W-:Y:S01]  /*20b0*/  IMAD.SHL.U32 R178, R12, 0x8, RZ ;  /* 0x000000080cb27824 */ /* 0x000fe200078e00ff */
[----:B------:R-:W-:Y:S07]  /*20c0*/  @!P3 BRA `(.L_x_31) ;  /* 0x000000000004b947 */ /* 0x000fee0003800000 */
[----:B------:R1:W5:Y:S02]  /*20d0*/  LDG.E.LTC128B.U16 R19, desc[UR36][R20.64+0x2] ;  /* 0x0000022414137981 */ /* 0x000364000c1e1520 */
.L_x_31:
[----:B------:R-:W-:Y:S05]  /*20e0*/  BSYNC B1 ;  /* 0x0000000000017941 */ /* 0x000fea0003800000 */
.L_x_30:
[----:B------:R-:W-:Y:S01]  /*20f0*/  IMAD.WIDE.U32 R178, R183, R12, R178 ;  /* 0x0000000cb7b27225 */ /* 0x000fe200078e00b2 */
[----:B------:R-:W-:-:S03]  /*2100*/  ISETP.GT.AND P0, PT, R3, 0x8, PT ;  /* 0x000000080300780c */ /* 0x000fc60003f04270 */
[----:B-----5:R-:W-:Y:S01]  /*2110*/  IMAD.U32 R171, R19, 0x10000, RZ ;  /* 0x0001000013ab7824 */ /* 0x020fe200078e00ff */
[----:B------:R-:W-:Y:S01]  /*2120*/  IADD3 R176, P4, R176, R178, RZ ;  /* 0x000000b2b0b07210 */ /* 0x000fe20007f9e0ff */
[----:B------:R-:W-:Y:S01]  /*2130*/  IMAD.IADD R175, R175, 0x1, R179 ;  /* 0x00000001afaf7824 */ /* 0x000fe200078e02b3 */
[----:B------:R-:W-:Y:S01]  /*2140*/  ISETP.GT.AND P2, PT, R0, RZ, P0 ;  /* 0x000000ff0000720c */ /* 0x000fe20000744270 */
[----:B------:R-:W-:Y:S01]  /*2150*/  FMUL R8, R171, R168 ;  /* 0x000000a8ab087220 */ /* 0x000fe20000400000 */
[----:B------:R-:W-:Y:S01]  /*2160*/  PRMT R171, R19, 0x7610, R171 ;  /* 0x0000761013ab7816 */ /* 0x000fe200000000ab */
[----:B------:R-:W-:Y:S02]  /*2170*/  IMAD.X R9, R175, 0x1, R9, P4 ;  /* 0x00000001af097824 */ /* 0x000fe400020e0609 */
[----:B------:R-:W-:Y:S01]  /*2180*/  FFMA R121, R121, R169, R8 ;  /* 0x000000a979797223 */ /* 0x000fe20000000008 */
[----:B------:R-:W-:-:S04]  /*2190*/  LEA R8, P4, R176, R172, 0x1 ;  /* 0x000000acb0087211 */ /* 0x000fc800078808ff */
[----:B------:R-:W-:Y:S02]  /*21a0*/  F2FP.BF16.F32.PACK_AB R121, RZ, R121 ;  /* 0x00000079ff79723e */ /* 0x000fe400000010ff */
[----:B------:R-:W-:-:S03]  /*21b0*/  LEA.HI.X R9, R176, R173, R9, 0x1, P4 ;  /* 0x000000adb0097211 */ /* 0x000fc600020f0c09 */
[----:B------:R2:W-:Y:S04]  /*21c0*/  @P3 STG.E.U16 desc[UR36][R4.64+0x2], R121 ;  /* 0x0000027904003986 */ /* 0x0005e8000c101524 */
[----:B------:R-:W3:Y:S01]  /*21d0*/  @P2 LDG.E.LTC128B.U16 R171, desc[UR36][R8.64] ;  /* 0x0000002408ab2981 */ /* 0x000ee2000c1e1520 */
[----:B------:R-:W-:Y:S01]  /*21e0*/  IADD3 R10, P3, R10, R178, RZ ;  /* 0x000000b20a0a7210 */ /* 0x000fe20007f7e0ff */
[----:B------:R-:W-:Y:S04]  /*21f0*/  BSSY B1, `(.L_x_32) ;  /* 0x0000011000017945 */ /* 0x000fe80003800000 */
[----:B------:R-:W-:Y:S01]  /*2200*/  IMAD.X R11, R11, 0x1, R175, P3 ;  /* 0x000000010b0b7824 */ /* 0x000fe200018e06af */
[----:B------:R-:W-:Y:S01]  /*2210*/  ISETP.GT.AND P3, PT, R0, 0x1, P0 ;  /* 0x000000010000780c */ /* 0x000fe20000764270 */
[----:B------:R-:W-:Y:S01]  /*2220*/  IMAD.WIDE.U32 R174, R17, R174, R10 ;  /* 0x000000ae11ae7225 */ /* 0x000fe200078e000a */
[----:B------:R-:W-:-:S02]  /*2230*/  SHF.L.U64.HI R11, R14, 0x4, R15 ;  /* 0x000000040e0b7819 */ /* 0x000fc4000001020f */
[----:B------:R-:W-:Y:S01]  /*2240*/  LEA R10, P4, R14, R4, 0x4 ;  /* 0x000000040e0a7211 */ /* 0x000fe200078820ff */
[----:B------:R-:W-:Y:S01]  /*2250*/  IMAD.IADD R17, R181, 0x1, R175 ;  /* 0x00000001b5117824 */ /* 0x000fe200078e02af */
[----:B0-----:R-:W-:-:S03]  /*2260*/  LEA R120, P5, R174, R172, 0x1 ;  /* 0x000000acae787211 */ /* 0x001fc600078a08ff */
[----:B------:R-:W-:Y:S01]  /*2270*/  IMAD.X R11, R11, 0x1, R5, P4 ;  /* 0x000000010b0b7824 */ /* 0x000fe200020e0605 */
[----:B--2---:R-:W-:Y:S01]  /*2280*/  LEA.HI.X R121, R174, R173, R17, 0x1, P5 ;  /* 0x000000adae797211 */ /* 0x004fe200028f0c11 */
[----:B---3--:R-:W-:-:S04]  /*2290*/  IMAD.U32 R19, R171, 0x10000, RZ ;  /* 0x00010000ab137824 */ /* 0x008fc800078e00ff */
[----:B------:R-:W-:-:S04]  /*22a0*/  FMUL R19, R19, R168 ;  /* 0x000000a813137220 */ /* 0x000fc80000400000 */
[----:B------:R-:W-:-:S05]  /*22b0*/  FFMA R19, R122, R169, R19 ;  /* 0x000000a97a137223 */ /* 0x000fca0000000013 */
[----:B------:R-:W-:-:S05]  /*22c0*/  F2FP.BF16.F32.PACK_AB R19, RZ, R19 ;  /* 0x00000013ff13723e */ /* 0x000fca00000010ff */
[----:B------:R0:W-:Y:S01]  /*22d0*/  @P2 STG.E.U16 desc[UR36][R10.64], R19 ;  /* 0x000000130a002986 */ /* 0x0001e2000c101524 */
[----:B------:R-:W-:Y:S05]  /*22e0*/  @!P3 BRA `(.L_x_33) ;  /* 0x000000000004b947 */ /* 0x000fea0003800000 */
[----:B------:R2:W5:Y:S02]  /*22f0*/  LDG.E.LTC128B.U16 R171, desc[UR36][R120.64+0x2] ;  /* 0x0000022478ab7981 */ /* 0x000564000c1e1520 */
.L_x_33:
[----:B------:R-:W-:Y:S05]  /*2300*/  BSYNC B1 ;  /* 0x0000000000017941 */ /* 0x000fea0003800000 */
.L_x_32:
[----:B-----5:R-:W-:Y:S01]  /*2310*/  IMAD.U32 R17, R171, 0x10000, RZ ;  /* 0x00010000ab117824 */ /* 0x020fe200078e00ff */
[----:B------:R-:W-:Y:S01]  /*2320*/  ISETP.GT.AND P2, PT, R0, 0x8, P1 ;  /* 0x000000080000780c */ /* 0x000fe20000f44270 */
[----:B------:R-:W-:Y:S02]  /*2330*/  BSSY B1, `(.L_x_34) ;  /* 0x0000007000017945 */ /* 0x000fe40003800000 */
[----:B------:R-:W-:-:S04]  /*2340*/  FMUL R122, R17, R168 ;  /* 0x000000a8117a7220 */ /* 0x000fc80000400000 */
[----:B------:R-:W-:-:S05]  /*2350*/  FFMA R122, R123, R169, R122 ;  /* 0x000000a97b7a7223 */ /* 0x000fca000000007a */
[----:B------:R-:W-:-:S05]  /*2360*/  F2FP.BF16.F32.PACK_AB R122, RZ, R122 ;  /* 0x0000007aff7a723e */ /* 0x000fca00000010ff */
[----:B------:R3:W-:Y:S01]  /*2370*/  @P3 STG.E.U16 desc[UR36][R10.64+0x2], R122 ;  /* 0x0000027a0a003986 */ /* 0x0007e2000c101524 */
[----:B------:R-:W-:Y:S05]  /*2380*/  @!P2 BRA `(.L_x_35) ;  /* 0x000000000004a947 */ /* 0x000fea0003800000 */
[----:B------:R4:W5:Y:S02]  /*2390*/  LDG.E.LTC128B.U16 R171, desc[UR36][R20.64+0x10] ;  /* 0x0000102414ab7981 */ /* 0x000964000c1e1520 */
.L_x_35:
[----:B------:R-:W-:Y:S05]  /*23a0*/  BSYNC B1 ;  /* 0x0000000000017941 */ /* 0x000fea0003800000 */
.L_x_34:
        /* <DEDUP_REMOVED lines=9> */
.L_x_37:
[----:B------:R-:W-:Y:S05]  /*2440*/  BSYNC B1 ;  /* 0x0000000000017941 */ /* 0x000fea0003800000 */
.L_x_36:
[----:B0----5:R-:W-:Y:S01]  /*2450*/  IMAD.U32 R17, R171, 0x10000, RZ ;  /* 0x00010000ab117824 */ /* 0x021fe200078e00ff */
[----:B------:R-:W-:Y:S01]  /*2460*/  ISETP.GT.AND P2, PT, R0, 0x8, P0 ;  /* 0x000000080000780c */ /* 0x000fe20000744270 */
[----:B------:R-:W-:Y:S02]  /*2470*/  BSSY B1, `(.L_x_38) ;  /* 0x0000007000017945 */ /* 0x000fe40003800000 */
[----:B---3--:R-:W-:-:S04]  /*2480*/  FMUL R122, R17, R168 ;  /* 0x000000a8117a7220 */ /* 0x008fc80000400000 */
[----:B------:R-:W-:-:S05]  /*2490*/  FFMA R122, R125, R169, R122 ;  /* 0x000000a97d7a7223 */ /* 0x000fca000000007a */
[----:B------:R-:W-:-:S05]  /*24a0*/  F2FP.BF16.F32.PACK_AB R122, RZ, R122 ;  /* 0x0000007aff7a723e */ /* 0x000fca00000010ff */
[----:B------:R0:W-:Y:S01]  /*24b0*/  @P3 STG.E.U16 desc[UR36][R4.64+0x12], R122 ;  /* 0x0000127a04003986 */ /* 0x0001e2000c101524 */
[----:B------:R-:W-:Y:S05]  /*24c0*/  @!P2 BRA `(.L_x_39) ;  /* 0x000000000004a947 */ /* 0x000fea0003800000 */
[----:B------:R3:W5:Y:S02]  /*24d0*/  LDG.E.LTC128B.U16 R171, desc[UR36][R120.64+0x10] ;  /* 0x0000102478ab7981 */ /* 0x000764000c1e1520 */
.L_x_39:
[----:B------:R-:W-:Y:S05]  /*24e0*/  BSYNC B1 ;  /* 0x0000000000017941 */ /* 0x000fea0003800000 */
.L_x_38:
        /* <DEDUP_REMOVED lines=9> */
.L_x_41:
[----:B------:R-:W-:Y:S05]  /*2580*/  BSYNC B1 ;  /* 0x0000000000017941 */ /* 0x000fea0003800000 */
.L_x_40:
[----:B0----5:R-:W-:Y:S01]  /*2590*/  IMAD.U32 R17, R171, 0x10000, RZ ;  /* 0x00010000ab117824 */ /* 0x021fe200078e00ff */
        /* <DEDUP_REMOVED lines=8> */
.L_x_43:
[----:B------:R-:W-:Y:S05]  /*2620*/  BSYNC B1 ;  /* 0x0000000000017941 */ /* 0x000fea0003800000 */
.L_x_42:
        /* <DEDUP_REMOVED lines=9> */
.L_x_45:
[----:B------:R-:W-:Y:S05]  /*26c0*/  BSYNC B1 ;  /* 0x0000000000017941 */ /* 0x000fea0003800000 */
.L_x_44:
        /* <DEDUP_REMOVED lines=9> */
.L_x_47:
[----:B------:R-:W-:Y:S05]  /*2760*/  BSYNC B1 ;  /* 0x0000000000017941 */ /* 0x000fea0003800000 */
.L_x_46:
        /* <DEDUP_REMOVED lines=9> */
.L_x_49:
[----:B------:R-:W-:Y:S05]  /*2800*/  BSYNC B1 ;  /* 0x0000000000017941 */ /* 0x000fea0003800000 */
.L_x_48:
        /* <DEDUP_REMOVED lines=9> */
.L_x_51:
[----:B------:R-:W-:Y:S05]  /*28a0*/  BSYNC B1 ;  /* 0x0000000000017941 */ /* 0x000fea0003800000 */
.L_x_50:
        /* <DEDUP_REMOVED lines=9> */
.L_x_53:
[----:B------:R-:W-:Y:S05]  /*2940*/  BSYNC B1 ;  /* 0x0000000000017941 */ /* 0x000fea0003800000 */
.L_x_52:
        /* <DEDUP_REMOVED lines=9> */
.L_x_55:
[----:B------:R-:W-:Y:S05]  /*29e0*/  BSYNC B1 ;  /* 0x0000000000017941 */ /* 0x000fea0003800000 */
.L_x_54:
        /* <DEDUP_REMOVED lines=9> */
.L_x_57:
[----:B------:R-:W-:Y:S05]  /*2a80*/  BSYNC B1 ;  /* 0x0000000000017941 */ /* 0x000fea0003800000 */
.L_x_56:
        /* <DEDUP_REMOVED lines=9> */
.L_x_59:
[----:B------:R-:W-:Y:S05]  /*2b20*/  BSYNC B1 ;  /* 0x0000000000017941 */ /* 0x000fea0003800000 */
.L_x_58:
        /* <DEDUP_REMOVED lines=9> */
.L_x_61:
[----:B------:R-:W-:Y:S05]  /*2bc0*/  BSYNC B1 ;  /* 0x0000000000017941 */ /* 0x000fea0003800000 */
.L_x_60:
        /* <DEDUP_REMOVED lines=9> */
.L_x_63:
[----:B------:R-:W-:Y:S05]  /*2c60*/  BSYNC B1 ;  /* 0x0000000000017941 */ /* 0x000fea0003800000 */
.L_x_62:
        /* <DEDUP_REMOVED lines=9> */
.L_x_65:
[----:B------:R-:W-:Y:S05]  /*2d00*/  BSYNC B1 ;  /* 0x0000000000017941 */ /* 0x000fea0003800000 */
.L_x_64:
        /* <DEDUP_REMOVED lines=9> */
.L_x_67:
[----:B------:R-:W-:Y:S05]  /*2da0*/  BSYNC B1 ;  /* 0x0000000000017941 */ /* 0x000fea0003800000 */
.L_x_66:
        /* <DEDUP_REMOVED lines=9> */
.L_x_69:
[----:B------:R-:W-:Y:S05]  /*2e40*/  BSYNC B1 ;  /* 0x0000000000017941 */ /* 0x000fea0003800000 */
.L_x_68:
        /* <DEDUP_REMOVED lines=9> */
.L_x_71:
[----:B------:R-:W-:Y:S05]  /*2ee0*/  BSYNC B1 ;  /* 0x0000000000017941 */ /* 0x000fea0003800000 */
.L_x_70:
        /* <DEDUP_REMOVED lines=9> */
.L_x_73:
[----:B------:R-:W-:Y:S05]  /*2f80*/  BSYNC B1 ;  /* 0x0000000000017941 */ /* 0x000fea0003800000 */
.L_x_72:
        /* <DEDUP_REMOVED lines=9> */
.L_x_75:
[----:B------:R-:W-:Y:S05]  /*3020*/  BSYNC B1 ;  /* 0x0000000000017941 */ /* 0x000fea0003800000 */
.L_x_74:
        /* <DEDUP_REMOVED lines=9> */
.L_x_77:
[----:B------:R-:W-:Y:S05]  /*30c0*/  BSYNC B1 ;  /* 0x0000000000017941 */ /* 0x000fea0003800000 */
.L_x_76:
        /* <DEDUP_REMOVED lines=9> */
.L_x_79:
[----:B------:R-:W-:Y:S05]  /*3160*/  BSYNC B1 ;  /* 0x0000000000017941 */ /* 0x000fea0003800000 */
.L_x_78:
        /* <DEDUP_REMOVED lines=9> */
.L_x_81:
[----:B------:R-:W-:Y:S05]  /*3200*/  BSYNC B1 ;  /* 0x0000000000017941 */ /* 0x000fea0003800000 */
.L_x_80:
        /* <DEDUP_REMOVED lines=9> */
.L_x_83:
[----:B------:R-:W-:Y:S05]  /*32a0*/  BSYNC B1 ;  /* 0x0000000000017941 */ /* 0x000fea0003800000 */
.L_x_82:
        /* <DEDUP_REMOVED lines=9> */
.L_x_85:
[----:B------:R-:W-:Y:S05]  /*3340*/  BSYNC B1 ;  /* 0x0000000000017941 */ /* 0x000fea0003800000 */
.L_x_84:
        /* <DEDUP_REMOVED lines=9> */
.L_x_87:
[----:B------:R-:W-:Y:S05]  /*33e0*/  BSYNC B1 ;  /* 0x0000000000017941 */ /* 0x000fea0003800000 */
.L_x_86:
        /* <DEDUP_REMOVED lines=9> */
.L_x_89:
[----:B------:R-:W-:Y:S05]  /*3480*/  BSYNC B1 ;  /* 0x0000000000017941 */ /* 0x000fea0003800000 */
.L_x_88:
        /* <DEDUP_REMOVED lines=9> */
.L_x_91:
[----:B------:R-:W-:Y:S05]  /*3520*/  BSYNC B1 ;  /* 0x0000000000017941 */ /* 0x000fea0003800000 */
.L_x_90:
        /* <DEDUP_REMOVED lines=9> */
.L_x_93:
[----:B------:R-:W-:Y:S05]  /*35c0*/  BSYNC B1 ;  /* 0x0000000000017941 */ /* 0x000fea0003800000 */
.L_x_92:
        /* <DEDUP_REMOVED lines=9> */
.L_x_95:
[----:B------:R-:W-:Y:S05]  /*3660*/  BSYNC B1 ;  /* 0x0000000000017941 */ /* 0x000fea0003800000 */
.L_x_94:
        /* <DEDUP_REMOVED lines=9> */
.L_x_97:
[----:B------:R-:W-:Y:S05]  /*3700*/  BSYNC B1 ;  /* 0x0000000000017941 */ /* 0x000fea0003800000 */
.L_x_96:
        /* <DEDUP_REMOVED lines=9> */
.L_x_99:
[----:B------:R-:W-:Y:S05]  /*37a0*/  BSYNC B1 ;  /* 0x0000000000017941 */ /* 0x000fea0003800000 */
.L_x_98:
        /* <DEDUP_REMOVED lines=9> */
.L_x_101:
[----:B------:R-:W-:Y:S05]  /*3840*/  BSYNC B1 ;  /* 0x0000000000017941 */ /* 0x000fea0003800000 */
.L_x_100:
        /* <DEDUP_REMOVED lines=9> */
.L_x_103:
[----:B------:R-:W-:Y:S05]  /*38e0*/  BSYNC B1 ;  /* 0x0000000000017941 */ /* 0x000fea0003800000 */
.L_x_102:
        /* <DEDUP_REMOVED lines=9> */
.L_x_105:
[----:B------:R-:W-:Y:S05]  /*3980*/  BSYNC B1 ;  /* 0x0000000000017941 */ /* 0x000fea0003800000 */
.L_x_104:
        /* <DEDUP_REMOVED lines=9> */
.L_x_107:
[----:B------:R-:W-:Y:S05]  /*3a20*/  BSYNC B1 ;  /* 0x0000000000017941 */ /* 0x000fea0003800000 */
.L_x_106:
        /* <DEDUP_REMOVED lines=9> */
.L_x_109:
[----:B------:R-:W-:Y:S05]  /*3ac0*/  BSYNC B1 ;  /* 0x0000000000017941 */ /* 0x000fea0003800000 */
.L_x_108:
        /* <DEDUP_REMOVED lines=9> */
.L_x_111:
[----:B------:R-:W-:Y:S05]  /*3b60*/  BSYNC B1 ;  /* 0x0000000000017941 */ /* 0x000fea0003800000 */
.L_x_110:
        /* <DEDUP_REMOVED lines=9> */
.L_x_113:
[----:B------:R-:W-:Y:S05]  /*3c00*/  BSYNC B1 ;  /* 0x0000000000017941 */ /* 0x000fea0003800000 */
.L_x_112:
        /* <DEDUP_REMOVED lines=9> */
.L_x_115:
[----:B------:R-:W-:Y:S05]  /*3ca0*/  BSYNC B1 ;  /* 0x0000000000017941 */ /* 0x000fea0003800000 */
.L_x_114:
        /* <DEDUP_REMOVED lines=9> */
.L_x_117:
[----:B------:R-:W-:Y:S05]  /*3d40*/  BSYNC B1 ;  /* 0x0000000000017941 */ /* 0x000fea0003800000 */
.L_x_116:
[----:B0----5:R-:W-:Y:S01]  /*3d50*/  IMAD.U32 R17, R171, 0x10000, RZ ;  /* 0x00010000ab117824 */ /* 0x021fe200078e00ff */
[----:B------:R-:W-:Y:S01]  /*3d60*/  ISETP.GT.AND P2, PT, R0, 0x58, P0 ;  /* 0x000000580000780c */ /* 0x000fe20000744270 */
[----:B------:R-:W-:Y:S02]  /*3d70*/  BSSY B1, `(.L_x_118) ;  /* 0x0000007000017945 */ /* 0x000fe40003800000 */
[----:B-1--4-:R-:W-:-:S04]  /*3d80*/  FMUL R20, R17, R168 ;  /* 0x000000a811147220 */ /* 0x012fc80000400000 */
[----:B------:R-:W-:-:S05]  /*3d90*/  FFMA R20, R165, R169, R20 ;  /* 0x000000a9a5147223 */ /* 0x000fca0000000014 */
[----:B------:R-:W-:-:S05]  /*3da0*/  F2FP.BF16.F32.PACK_AB R20, RZ, R20 ;  /* 0x00000014ff14723e */ /* 0x000fca00000010ff */
[----:B------:R0:W-:Y:S01]  /*3db0*/  @P1 STG.E.U16 desc[UR36][R4.64+0xb2], R20 ;  /* 0x0000b21404001986 */ /* 0x0001e2000c101524 */
[----:B------:R-:W-:Y:S05]  /*3dc0*/  @!P2 BRA `(.L_x_119) ;  /* 0x000000000004a947 */ /* 0x000fea0003800000 */
[----:B------:R1:W5:Y:S02]  /*3dd0*/  LDG.E.LTC128B.U16 R171, desc[UR36][R120.64+0xb0] ;  /* 0x0000b02478ab7981 */ /* 0x000364000c1e1520 */
.L_x_119:
[----:B------:R-:W-:Y:S05]  /*3de0*/  BSYNC B1 ;  /* 0x0000000000017941 */ /* 0x000fea0003800000 */
.L_x_118:
        /* <DEDUP_REMOVED lines=9> */
.L_x_121:
[----:B------:R-:W-:Y:S05]  /*3e80*/  BSYNC B1 ;  /* 0x0000000000017941 */ /* 0x000fea0003800000 */
.L_x_120:
[----:B----45:R-:W-:Y:S01]  /*3e90*/  IMAD.U32 R17, R171, 0x10000, RZ ;  /* 0x00010000ab117824 */ /* 0x030fe200078e00ff */
[----:B------:R-:W-:Y:S02]  /*3ea0*/  ISETP.GT.AND P0, PT, R3, 0x80, PT ;  /* 0x000000800300780c */ /* 0x000fe40003f04270 */
[C---:B------:R-:W-:Y:S01]  /*3eb0*/  SHF.L.U64.HI R19, R12.reuse, 0x8, R13 ;  /* 0x000000080c137819 */ /* 0x040fe2000001020d */
[----:B0-----:R-:W-:Y:S01]  /*3ec0*/  FMUL R20, R17, R168 ;  /* 0x000000a811147220 */ /* 0x001fe20000400000 */
[----:B------:R-:W-:Y:S01]  /*3ed0*/  IMAD.SHL.U32 R17, R12, 0x100, RZ ;  /* 0x000001000c117824 */ /* 0x000fe200078e00ff */
[----:B------:R-:W-:Y:S02]  /*3ee0*/  ISETP.GT.AND P3, PT, R0, RZ, P0 ;  /* 0x000000ff0000720c */ /* 0x000fe40000764270 */
[----:B------:R-:W-:Y:S02]  /*3ef0*/  FFMA R20, R167, R169, R20 ;  /* 0x000000a9a7147223 */ /* 0x000fe40000000014 */
[----:B------:R-:W-:-:S03]  /*3f00*/  IADD3 R12, P2, R17, R6, RZ ;  /* 0x00000006110c7210 */ /* 0x000fc60007f5e0ff */
[----:B------:R-:W-:Y:S02]  /*3f10*/  F2FP.BF16.F32.PACK_AB R20, RZ, R20 ;  /* 0x00000014ff14723e */ /* 0x000fe400000010ff */
[----:B------:R-:W-:Y:S02]  /*3f20*/  IMAD.X R13, R19, 0x1, R7, P2 ;  /* 0x00000001130d7824 */ /* 0x000fe400010e0607 */
[----:B-123--:R-:W-:-:S05]  /*3f30*/  PRMT R120, R20, 0x7610, R120 ;  /* 0x0000761014787816 */ /* 0x00efca0000000078 */
[----:B------:R0:W-:Y:S04]  /*3f40*/  @P1 STG.E.U16 desc[UR36][R10.64+0xb2], R120 ;  /* 0x0000b2780a001986 */ /* 0x0001e8000c101524 */
[----:B------:R-:W2:Y:S01]  /*3f50*/  @P3 LDG.E.LTC128B.U16 R171, desc[UR36][R12.64] ;  /* 0x000000240cab3981 */ /* 0x000ea2000c1e1520 */
[----:B------:R-:W-:Y:S01]  /*3f60*/  IMAD.SHL.U32 R121, R14, 0x100, RZ ;  /* 0x000001000e797824 */ /* 0x000fe200078e00ff */
[----:B------:R-:W-:Y:S02]  /*3f70*/  LOP3.LUT R123, R17, 0x2, RZ, 0xfc, !PT ;  /* 0x00000002117b7812 */ /* 0x000fe400078efcff */
[----:B------:R-:W-:Y:S02]  /*3f80*/  ISETP.GT.AND P2, PT, R0, 0x1, P0 ;  /* 0x000000010000780c */ /* 0x000fe40000744270 */
[----:B------:R-:W-:-:S02]  /*3f90*/  SHF.L.U64.HI R125, R14, 0x8, R15 ;  /* 0x000000080e7d7819 */ /* 0x000fc4000001020f */
[----:B------:R-:W-:Y:S02]  /*3fa0*/  IADD3 R14, P1, R121, R4, RZ ;  /* 0x00000004790e7210 */ /* 0x000fe40007f3e0ff */
[----:B------:R-:W-:-:S03]  /*3fb0*/  IADD3 R20, P4, R123, R6, RZ ;  /* 0x000000067b147210 */ /* 0x000fc60007f9e0ff */
[----:B------:R-:W-:Y:S02]  /*3fc0*/  IMAD.X R15, R125, 0x1, R5, P1 ;  /* 0x000000017d0f7824 */ /* 0x000fe400008e0605 */
[----:B--2---:R-:W-:-:S04]  /*3fd0*/  IMAD.U32 R21, R171, 0x10000, RZ ;  /* 0x00010000ab157824 */ /* 0x004fc800078e00ff */
[----:B------:R-:W-:-:S04]  /*3fe0*/  FMUL R21, R21, R168 ;  /* 0x000000a815157220 */ /* 0x000fc80000400000 */
[----:B------:R-:W-:-:S05]  /*3ff0*/  FFMA R21, R72, R169, R21 ;  /* 0x000000a948157223 */ /* 0x000fca0000000015 */
[----:B------:R-:W-:Y:S01]  /*4000*/  F2FP.BF16.F32.PACK_AB R72, RZ, R21 ;  /* 0x00000015ff48723e */ /* 0x000fe200000010ff */
[----:B------:R-:W-:-:S03]  /*4010*/  IMAD.X R21, R19, 0x1, R7, P4 ;  /* 0x0000000113157824 */ /* 0x000fc600020e0607 */
[----:B0-----:R-:W-:-:S05]  /*4020*/  PRMT R120, R72, 0x7610, R120 ;  /* 0x0000761048787816 */ /* 0x001fca0000000078 */
[----:B------:R0:W-:Y:S04]  /*4030*/  @P3 STG.E.U16 desc[UR36][R14.64], R120 ;  /* 0x000000780e003986 */ /* 0x0001e8000c101524 */
[----:B------:R-:W2:Y:S01]  /*4040*/  @P2 LDG.E.LTC128B.U16 R171, desc[UR36][R20.64] ;  /* 0x0000002414ab2981 */ /* 0x000ea2000c1e1520 */
[----:B------:R-:W-:Y:S01]  /*4050*/  ISETP.GT.AND P1, PT, R3, 0x88, PT ;  /* 0x000000880300780c */ /* 0x000fe20003f24270 */
[----:B------:R-:W-:Y:S03]  /*4060*/  BSSY B1, `(.L_x_122) ;  /* 0x000000e000017945 */ /* 0x000fe60003800000 */
[----:B------:R-:W-:Y:S01]  /*4070*/  ISETP.GT.AND P3, PT, R0, RZ, P1 ;  /* 0x000000ff0000720c */ /* 0x000fe20000f64270 */
[----:B--2---:R-:W-:-:S04]  /*4080*/  IMAD.U32 R127, R171, 0x10000, RZ ;  /* 0x00010000ab7f7824 */ /* 0x004fc800078e00ff */
[----:B------:R-:W-:Y:S01]  /*4090*/  FMUL R72, R127, R168 ;  /* 0x000000a87f487220 */ /* 0x000fe20000400000 */
[----:B------:R-:W-:-:S03]  /*40a0*/  LOP3.LUT R127, R121, 0x2, RZ, 0xfc, !PT ;  /* 0x00000002797f7812 */ /* 0x000fc600078efcff */
[----:B------:R-:W-:Y:S01]  /*40b0*/  FFMA R72, R73, R169, R72 ;  /* 0x000000a949487223 */ /* 0x000fe20000000048 */
[----:B------:R-:W-:-:S04]  /*40c0*/  IADD3 R128, P4, R127, R4, RZ ;  /* 0x000000047f807210 */ /* 0x000fc80007f9e0ff */
[----:B------:R-:W-:Y:S01]  /*40d0*/  F2FP.BF16.F32.PACK_AB R21, RZ, R72 ;  /* 0x00000048ff15723e */ /* 0x000fe200000010ff */
[----:B------:R-:W-:Y:S01]  /*40e0*/  IMAD.X R129, R125, 0x1, R5, P4 ;  /* 0x000000017d817824 */ /* 0x000fe200020e0605 */
[----:B------:R-:W-:-:S04]  /*40f0*/  IADD3 R72, P4, R17, R8, RZ ;  /* 0x0000000811487210 */ /* 0x000fc80007f9e0ff */
[----:B------:R0:W-:Y:S01]  /*4100*/  @P2 STG.E.U16 desc[UR36][R128.64], R21 ;  /* 0x0000001580002986 */ /* 0x0001e2000c101524 */
[----:B------:R-:W-:Y:S01]  /*4110*/  IMAD.X R73, R19, 0x1, R9, P4 ;  /* 0x0000000113497824 */ /* 0x000fe200020e0609 */
[----:B------:R-:W-:Y:S07]  /*4120*/  @!P3 BRA `(.L_x_123) ;  /* 0x000000000004b947 */ /* 0x000fee0003800000 */
[----:B------:R1:W5:Y:S02]  /*4130*/  LDG.E.LTC128B.U16 R171, desc[UR36][R72.64] ;  /* 0x0000002448ab7981 */ /* 0x000364000c1e1520 */
.L_x_123:
[----:B------:R-:W-:Y:S05]  /*4140*/  BSYNC B1 ;  /* 0x0000000000017941 */ /* 0x000fea0003800000 */
.L_x_122:
[----:B0----5:R-:W-:Y:S01]  /*4150*/  IMAD.U32 R21, R171, 0x10000, RZ ;  /* 0x00010000ab157824 */ /* 0x021fe200078e00ff */
[----:B------:R-:W-:Y:S01]  /*4160*/  IADD3 R20, P4, R121, R10, RZ ;  /* 0x0000000a79147210 */ /* 0x000fe20007f9e0ff */
[----:B------:R-:W-:Y:S01]  /*4170*/  BSSY B1, `(.L_x_124) ;  /* 0x000000c000017945 */ /* 0x000fe20003800000 */
[----:B------:R-:W-:Y:S01]  /*4180*/  ISETP.GT.AND P2, PT, R0, 0x1, P1 ;  /* 0x000000010000780c */ /* 0x000fe20000f44270 */
[----:B------:R-:W-:Y:S01]  /*4190*/  FMUL R21, R21, R168 ;  /* 0x000000a815157220 */ /* 0x000fe20000400000 */
[----:B------:R-:W-:-:S03]  /*41a0*/  PRMT R128, R171, 0x7610, R128 ;  /* 0x00007610ab807816 */ /* 0x000fc60000000080 */
[----:B------:R-:W-:-:S05]  /*41b0*/  FFMA R21, R74, R169, R21 ;  /* 0x000000a94a157223 */ /* 0x000fca0000000015 */
[----:B------:R-:W-:Y:S01]  /*41c0*/  F2FP.BF16.F32.PACK_AB R74, RZ, R21 ;  /* 0x00000015ff4a723e */ /* 0x000fe200000010ff */
[----:B------:R-:W-:-:S05]  /*41d0*/  IMAD.X R21, R125, 0x1, R11, P4 ;  /* 0x000000017d157824 */ /* 0x000fca00020e060b */
[----:B------:R0:W-:Y:S01]  /*41e0*/  @P3 STG.E.U16 desc[UR36][R20.64], R74 ;  /* 0x0000004a14003986 */ /* 0x0001e2000c101524 */
[----:B------:R-:W-:Y:S05]  /*41f0*/  @!P2 BRA `(.L_x_125) ;  /* 0x00000000000ca947 */ /* 0x000fea0003800000 */
[----:B------:R-:W-:-:S05]  /*4200*/  IADD3 R128, P3, R123, R8, RZ ;  /* 0x000000087b807210 */ /* 0x000fca0007f7e0ff */
[----:B------:R-:W-:-:S05]  /*4210*/  IMAD.X R129, R19, 0x1, R9, P3 ;  /* 0x0000000113817824 */ /* 0x000fca00018e0609 */
[----:B------:R2:W5:Y:S03]  /*4220*/  LDG.E.LTC128B.U16 R128, desc[UR36][R128.64] ;  /* 0x0000002480807981 */ /* 0x000566000c1e1520 */
.L_x_125:
[----:B------:R-:W-:Y:S05]  /*4230*/  BSYNC B1 ;  /* 0x0000000000017941 */ /* 0x000fea0003800000 */
.L_x_124:
[----:B--2--5:R-:W-:Y:S01]  /*4240*/  IMAD.U32 R129, R128, 0x10000, RZ ;  /* 0x0001000080817824 */ /* 0x024fe200078e00ff */
[----:B------:R-:W-:Y:S02]  /*4250*/  ISETP.GT.AND P3, PT, R0, 0x8, P0 ;  /* 0x000000080000780c */ /* 0x000fe40000764270 */
[----:B------:R-:W-:Y:S01]  /*4260*/  IADD3 R132, P4, R127, R10, RZ ;  /* 0x0000000a7f847210 */ /* 0x000fe20007f9e0ff */
[----:B0-----:R-:W-:Y:S01]  /*4270*/  FMUL R74, R129, R168 ;  /* 0x000000a8814a7220 */ /* 0x001fe20000400000 */
[----:B------:R-:W-:-:S03]  /*4280*/  LOP3.LUT R129, R17, 0x10, RZ, 0xfc, !PT ;  /* 0x0000001011817812 */ /* 0x000fc600078efcff */
[----:B------:R-:W-:Y:S01]  /*4290*/  FFMA R74, R75, R169, R74 ;  /* 0x000000a94b4a7223 */ /* 0x000fe2000000004a */
[----:B------:R-:W-:Y:S01]  /*42a0*/  IADD3 R134, P5, R129, R6, RZ ;  /* 0x0000000681867210 */ /* 0x000fe20007fbe0ff */
[----:B------:R-:W-:-:S03]  /*42b0*/  IMAD.X R133, R125, 0x1, R11, P4 ;  /* 0x000000017d857824 */ /* 0x000fc600020e060b */
[----:B------:R-:W-:Y:S01]  /*42c0*/  F2FP.BF16.F32.PACK_AB R74, RZ, R74 ;  /* 0x0000004aff4a723e */ /* 0x000fe200000010ff */
[----:B------:R-:W-:-:S04]  /*42d0*/  IMAD.X R135, R19, 0x1, R7, P5 ;  /* 0x0000000113877824 */ /* 0x000fc800028e0607 */
[----:B------:R0:W-:Y:S04]  /*42e0*/  @P2 STG.E.U16 desc[UR36][R132.64], R74 ;  /* 0x0000004a84002986 */ /* 0x0001e8000c101524 */
[----:B------:R-:W2:Y:S01]  /*42f0*/  @P3 LDG.E.LTC128B.U16 R128, desc[UR36][R134.64] ;  /* 0x0000002486803981 */ /* 0x000ea2000c1e1520 */
[----:B------:R-:W-:Y:S01]  /*4300*/  ISETP.GT.AND P2, PT, R0, 0x9, P0 ;  /* 0x000000090000780c */ /* 0x000fe20000744270 */
[----:B--2---:R-:W-:-:S04]  /*4310*/  IMAD.U32 R75, R128, 0x10000, RZ ;  /* 0x00010000804b7824 */ /* 0x004fc800078e00ff */
[----:B------:R-:W-:Y:S01]  /*4320*/  FMUL R131, R75, R168 ;  /* 0x000000a84b837220 */ /* 0x000fe20000400000 */
[----:B------:R-:W-:-:S03]  /*4330*/  LOP3.LUT R75, R121, 0x10, RZ, 0xfc, !PT ;  /* 0x00000010794b7812 */ /* 0x000fc600078efcff */
[----:B------:R-:W-:Y:S01]  /*4340*/  FFMA R76, R76, R169, R131 ;  /* 0x000000a94c4c7223 */ /* 0x000fe20000000083 */
[----:B------:R-:W-:Y:S02]  /*4350*/  LOP3.LUT R131, R17, 0x12, RZ, 0xfc, !PT ;  /* 0x0000001211837812 */ /* 0x000fe400078efcff */
[----:B------:R-:W-:Y:S02]  /*4360*/  IADD3 R136, P4, R75, R4, RZ ;  /* 0x000000044b887210 */ /* 0x000fe40007f9e0ff */
[----:B------:R-:W-:Y:S02]  /*4370*/  IADD3 R138, P5, R131, R6, RZ ;  /* 0x00000006838a7210 */ /* 0x000fe40007fbe0ff */
[----:B------:R-:W-:Y:S01]  /*4380*/  F2FP.BF16.F32.PACK_AB R76, RZ, R76 ;  /* 0x0000004cff4c723e */ /* 0x000fe200000010ff */
[----:B------:R-:W-:Y:S02]  /*4390*/  IMAD.X R137, R125, 0x1, R5, P4 ;  /* 0x000000017d897824 */ /* 0x000fe400020e0605 */
[----:B------:R-:W-:Y:S01]  /*43a0*/  IMAD.X R139, R19, 0x1, R7, P5 ;  /* 0x00000001138b7824 */ /* 0x000fe200028e0607 */
[----:B------:R-:W-:-:S05]  /*43b0*/  PRMT R120, R76, 0x7610, R120 ;  /* 0x000076104c787816 */ /* 0x000fca0000000078 */
[----:B------:R2:W-:Y:S04]  /*43c0*/  @P3 STG.E.U16 desc[UR36][R136.64], R120 ;  /* 0x0000007888003986 */ /* 0x0005e8000c101524 */
[----:B------:R-:W0:Y:S01]  /*43d0*/  @P2 LDG.E.LTC128B.U16 R128, desc[UR36][R138.64] ;  /* 0x000000248a802981 */ /* 0x000e22000c1e1520 */
[----:B------:R-:W-:Y:S01]  /*43e0*/  ISETP.GT.AND P3, PT, R0, 0x8, P1 ;  /* 0x000000080000780c */ /* 0x000fe20000f64270 */
[----:B------:R-:W-:Y:S01]  /*43f0*/  BSSY B1, `(.L_x_126) ;  /* 0x000000d000017945 */ /* 0x000fe20003800000 */
[----:B0-----:R-:W-:-:S04]  /*4400*/  IMAD.U32 R133, R128, 0x10000, RZ ;  /* 0x0001000080857824 */ /* 0x001fc800078e00ff */
[----:B------:R-:W-:Y:S01]  /*4410*/  FMUL R74, R133, R168 ;  /* 0x000000a8854a7220 */ /* 0x000fe20000400000 */
[----:B------:R-:W-:-:S03]  /*4420*/  LOP3.LUT R133, R121, 0x12, RZ, 0xfc, !PT ;  /* 0x0000001279857812 */ /* 0x000fc600078efcff */
[----:B------:R-:W-:Y:S01]  /*4430*/  FFMA R74, R77, R169, R74 ;  /* 0x000000a94d4a7223 */ /* 0x000fe2000000004a */
[----:B------:R-:W-:-:S04]  /*4440*/  IADD3 R76, P4, R133, R4, RZ ;  /* 0x00000004854c7210 */ /* 0x000fc80007f9e0ff */
[----:B------:R-:W-:Y:S01]  /*4450*/  F2FP.BF16.F32.PACK_AB R74, RZ, R74 ;  /* 0x0000004aff4a723e */ /* 0x000fe200000010ff */
[----:B------:R-:W-:-:S05]  /*4460*/  IMAD.X R77, R125, 0x1, R5, P4 ;  /* 0x000000017d4d7824 */ /* 0x000fca00020e0605 */
[----:B------:R2:W-:Y:S01]  /*4470*/  @P2 STG.E.U16 desc[UR36][R76.64], R74 ;  /* 0x0000004a4c002986 */ /* 0x0005e2000c101524 */
[----:B------:R-:W-:Y:S05]  /*4480*/  @!P3 BRA `(.L_x_127) ;  /* 0x00000000000cb947 */ /* 0x000fea0003800000 */
[----:B--2---:R-:W-:-:S05]  /*4490*/  IADD3 R76, P2, R129, R8, RZ ;  /* 0x00000008814c7210 */ /* 0x004fca0007f5e0ff */
[----:B------:R-:W-:-:S05]  /*44a0*/  IMAD.X R77, R19, 0x1, R9, P2 ;  /* 0x00000001134d7824 */ /* 0x000fca00010e0609 */
[----:B------:R0:W5:Y:S03]  /*44b0*/  LDG.E.LTC128B.U16 R128, desc[UR36][R76.64] ;  /* 0x000000244c807981 */ /* 0x000166000c1e1520 */
.L_x_127:
[----:B------:R-:W-:Y:S05]  /*44c0*/  BSYNC B1 ;  /* 0x0000000000017941 */ /* 0x000fea0003800000 */
.L_x_126:
[----:B0-2--5:R-:W-:Y:S01]  /*44d0*/  IMAD.U32 R77, R128, 0x10000, RZ ;  /* 0x00010000804d7824 */ /* 0x025fe200078e00ff */
[----:B------:R-:W-:Y:S01]  /*44e0*/  IADD3 R76, P4, R75, R10, RZ ;  /* 0x0000000a4b4c7210 */ /* 0x000fe20007f9e0ff */
[----:B------:R-:W-:Y:S01]  /*44f0*/  BSSY B1, `(.L_x_128) ;  /* 0x000000b000017945 */ /* 0x000fe20003800000 */
[----:B------:R-:W-:Y:S01]  /*4500*/  ISETP.GT.AND P2, PT, R0, 0x9, P1 ;  /* 0x000000090000780c */ /* 0x000fe20000f44270 */
[----:B------:R-:W-:-:S04]  /*4510*/  FMUL R77, R77, R168 ;  /* 0x000000a84d4d7220 */ /* 0x000fc80000400000 */
[----:B------:R-:W-:-:S05]  /*4520*/  FFMA R77, R78, R169, R77 ;  /* 0x000000a94e4d7223 */ /* 0x000fca000000004d */
[----:B------:R-:W-:Y:S01]  /*4530*/  F2FP.BF16.F32.PACK_AB R74, RZ, R77 ;  /* 0x0000004dff4a723e */ /* 0x000fe200000010ff */
[----:B------:R-:W-:-:S05]  /*4540*/  IMAD.X R77, R125, 0x1, R11, P4 ;  /* 0x000000017d4d7824 */ /* 0x000fca00020e060b */
[----:B------:R0:W-:Y:S01]  /*4550*/  @P3 STG.E.U16 desc[UR36][R76.64], R74 ;  /* 0x0000004a4c003986 */ /* 0x0001e2000c101524 */
[----:B------:R-:W-:Y:S05]  /*4560*/  @!P2 BRA `(.L_x_129) ;  /* 0x00000000000ca947 */ /* 0x000fea0003800000 */
[----:B0-----:R-:W-:-:S05]  /*4570*/  IADD3 R76, P3, R131, R8, RZ ;  /* 0x00000008834c7210 */ /* 0x001fca0007f7e0ff */
[----:B------:R-:W-:-:S05]  /*4580*/  IMAD.X R77, R19, 0x1, R9, P3 ;  /* 0x00000001134d7824 */ /* 0x000fca00018e0609 */
[----:B------:R2:W5:Y:S03]  /*4590*/  LDG.E.LTC128B.U16 R128, desc[UR36][R76.64] ;  /* 0x000000244c807981 */ /* 0x000566000c1e1520 */
.L_x_129:
[----:B------:R-:W-:Y:S05]  /*45a0*/  BSYNC B1 ;  /* 0x0000000000017941 */ /* 0x000fea0003800000 */
.L_x_128:
[----:B0-2--5:R-:W-:Y:S01]  /*45b0*/  IMAD.U32 R77, R128, 0x10000, RZ ;  /* 0x00010000804d7824 */ /* 0x025fe200078e00ff */
[----:B------:R-:W-:Y:S02]  /*45c0*/  ISETP.GT.AND P3, PT, R0, 0x10, P0 ;  /* 0x000000100000780c */ /* 0x000fe40000764270 */
[----:B------:R-:W-:Y:S01]  /*45d0*/  IADD3 R136, P4, R133, R10, RZ ;  /* 0x0000000a85887210 */ /* 0x000fe20007f9e0ff */
[----:B------:R-:W-:Y:S01]  /*45e0*/  FMUL R74, R77, R168 ;  /* 0x000000a84d4a7220 */ /* 0x000fe20000400000 */
        /* <DEDUP_REMOVED lines=36> */
.L_x_131:
[----:B------:R-:W-:Y:S05]  /*4830*/  BSYNC B1 ;  /* 0x0000000000017941 */ /* 0x000fea0003800000 */
.L_x_130:
        /* <DEDUP_REMOVED lines=13> */
.L_x_133:
[----:B------:R-:W-:Y:S05]  /*4910*/  BSYNC B1 ;  /* 0x0000000000017941 */ /* 0x000fea0003800000 */
.L_x_132:
        /* <DEDUP_REMOVED lines=40> */
.L_x_135:
[----:B------:R-:W-:Y:S05]  /*4ba0*/  BSYNC B1 ;  /* 0x0000000000017941 */ /* 0x000fea0003800000 */
.L_x_134:
        /* <DEDUP_REMOVED lines=13> */
.L_x_137:
[----:B------:R-:W-:Y:S05]  /*4c80*/  BSYNC B1 ;  /* 0x0000000000017941 */ /* 0x000fea0003800000 */
.L_x_136:
        /* <DEDUP_REMOVED lines=40> */
.L_x_139:
[----:B------:R-:W-:Y:S05]  /*4f10*/  BSYNC B1 ;  /* 0x0000000000017941 */ /* 0x000fea0003800000 */
.L_x_138:
        /* <DEDUP_REMOVED lines=13> */
.L_x_141:
[----:B------:R-:W-:Y:S05]  /*4ff0*/  BSYNC B1 ;  /* 0x0000000000017941 */ /* 0x000fea0003800000 */
.L_x_140:
        /* <DEDUP_REMOVED lines=40> */
.L_x_143:
[----:B------:R-:W-:Y:S05]  /*5280*/  BSYNC B1 ;  /* 0x0000000000017941 */ /* 0x000fea0003800000 */
.L_x_142:
        /* <DEDUP_REMOVED lines=13> */
.L_x_145:
[----:B------:R-:W-:Y:S05]  /*5360*/  BSYNC B1 ;  /* 0x0000000000017941 */ /* 0x000fea0003800000 */
.L_x_144:
        /* <DEDUP_REMOVED lines=40> */
.L_x_147:
[----:B------:R-:W-:Y:S05]  /*55f0*/  BSYNC B1 ;  /* 0x0000000000017941 */ /* 0x000fea0003800000 */
.L_x_146:
        /* <DEDUP_REMOVED lines=13> */
.L_x_149:
[----:B------:R-:W-:Y:S05]  /*56d0*/  BSYNC B1 ;  /* 0x0000000000017941 */ /* 0x000fea0003800000 */
.L_x_148:
        /* <DEDUP_REMOVED lines=40> */
.L_x_151:
[----:B------:R-:W-:Y:S05]  /*5960*/  BSYNC B1 ;  /* 0x0000000000017941 */ /* 0x000fea0003800000 */
.L_x_150:
        /* <DEDUP_REMOVED lines=13> */
.L_x_153:
[----:B------:R-:W-:Y:S05]  /*5a40*/  BSYNC B1 ;  /* 0x0000000000017941 */ /* 0x000fea0003800000 */
.L_x_152:
        /* <DEDUP_REMOVED lines=40> */
.L_x_155:
[----:B------:R-:W-:Y:S05]  /*5cd0*/  BSYNC B1 ;  /* 0x0000000000017941 */ /* 0x000fea0003800000 */
.L_x_154:
        /* <DEDUP_REMOVED lines=13> */
.L_x_157:
[----:B------:R-:W-:Y:S05]  /*5db0*/  BSYNC B1 ;  /* 0x0000000000017941 */ /* 0x000fea0003800000 */
.L_x_156:
        /* <DEDUP_REMOVED lines=40> */
.L_x_159:
[----:B------:R-:W-:Y:S05]  /*6040*/  BSYNC B1 ;  /* 0x0000000000017941 */ /* 0x000fea0003800000 */
.L_x_158:
        /* <DEDUP_REMOVED lines=13> */
.L_x_161:
[----:B------:R-:W-:Y:S05]  /*6120*/  BSYNC B1 ;  /* 0x0000000000017941 */ /* 0x000fea0003800000 */
.L_x_160:
        /* <DEDUP_REMOVED lines=25> */
[----:B------:R-:W3:Y:S01]  /*62c0*/  @P2 LDG.E.LTC128B.U16 R128, desc[UR36][R178.64] ;  /* 0x00000024b2802981 */ /* 0x000ee2000c1e1520 */
[----:B------:R-:W-:Y:S01]  /*62d0*/  ISETP.GT.AND P3, PT, R0, 0x50, P1 ;  /* 0x000000500000780c */ /* 0x000fe20000f64270 */
[----:B------:R-:W-:Y:S01]  /*62e0*/  BSSY B1, `(.L_x_162) ;  /* 0x000000d000017945 */ /* 0x000fe20003800000 */
[----:B---3--:R-:W-:-:S04]  /*62f0*/  IMAD.U32 R171, R128, 0x10000, RZ ;  /* 0x0001000080ab7824 */ /* 0x008fc800078e00ff */
[----:B0-----:R-:W-:Y:S01]  /*6300*/  FMUL R74, R171, R168 ;  /* 0x000000a8ab4a7220 */ /* 0x001fe20000400000 */
        /* <DEDUP_REMOVED lines=10> */
.L_x_163:
[----:B------:R-:W-:Y:S05]  /*63b0*/  BSYNC B1 ;  /* 0x0000000000017941 */ /* 0x000fea0003800000 */
.L_x_162:
        /* <DEDUP_REMOVED lines=13> */
.L_x_165:
[----:B------:R-:W-:Y:S05]  /*6490*/  BSYNC B1 ;  /* 0x0000000000017941 */ /* 0x000fea0003800000 */
.L_x_164:
        /* <DEDUP_REMOVED lines=22> */
[----:B------:R-:W-:-:S03]  /*6600*/  IMAD.X R181, R19, 0x1, R7, P4 ;  /* 0x0000000113b57824 */ /* 0x000fc600020e0607 */
[----:B------:R0:W-:Y:S04]  /*6610*/  @P3 STG.E.U16 desc[UR36][R178.64], R116 ;  /* 0x00000074b2003986 */ /* 0x0001e8000c101524 */
[----:B------:R-:W2:Y:S01]  /*6620*/  @P0 LDG.E.LTC128B.U16 R128, desc[UR36][R180.64] ;  /* 0x00000024b4800981 */ /* 0x000ea2000c1e1520 */
[----:B------:R-:W-:Y:S01]  /*6630*/  ISETP.GT.AND P2, PT, R0, 0x58, P1 ;  /* 0x000000580000780c */ /* 0x000fe20000f44270 */
[----:B------:R-:W-:Y:S01]  /*6640*/  BSSY B1, `(.L_x_166) ;  /* 0x000000d000017945 */ /* 0x000fe20003800000 */
[----:B--2---:R-:W-:-:S04]  /*6650*/  IMAD.U32 R7, R128, 0x10000, RZ ;  /* 0x0001000080077824 */ /* 0x004fc800078e00ff */
        /* <DEDUP_REMOVED lines=8> */
[----:B0-----:R-:W-:-:S05]  /*66e0*/  IADD3 R4, P0, R113, R8, RZ ;  /* 0x0000000871047210 */ /* 0x001fca0007f1e0ff */
[----:B------:R-:W-:-:S05]  /*66f0*/  IMAD.X R5, R19, 0x1, R9, P0 ;  /* 0x0000000113057824 */ /* 0x000fca00000e0609 */
[----:B------:R2:W5:Y:S03]  /*6700*/  LDG.E.LTC128B.U16 R128, desc[UR36][R4.64] ;  /* 0x0000002404807981 */ /* 0x000566000c1e1520 */
.L_x_167:
[----:B------:R-:W-:Y:S05]  /*6710*/  BSYNC B1 ;  /* 0x0000000000017941 */ /* 0x000fea0003800000 */
.L_x_166:
[----:B0-2--5:R-:W-:Y:S01]  /*6720*/  IMAD.U32 R5, R128, 0x10000, RZ ;  /* 0x0001000080057824 */ /* 0x025fe200078e00ff */
[----:B------:R-:W-:Y:S01]  /*6730*/  IADD3 R4, P0, R115, R10, RZ ;  /* 0x0000000a73047210 */ /* 0x000fe20007f1e0ff */
[----:B------:R-:W-:Y:S01]  /*6740*/  BSSY B1, `(.L_x_168) ;  /* 0x000000b000017945 */ /* 0x000fe20003800000 */
[----:B------:R-:W-:Y:S01]  /*6750*/  ISETP.GT.AND P1, PT, R0, 0x59, P1 ;  /* 0x000000590000780c */ /* 0x000fe20000f24270 */
[----:B------:R-:W-:-:S04]  /*6760*/  FMUL R5, R5, R168 ;  /* 0x000000a805057220 */ /* 0x000fc80000400000 */
[----:B------:R-:W-:-:S05]  /*6770*/  FFMA R5, R118, R169, R5 ;  /* 0x000000a976057223 */ /* 0x000fca0000000005 */
[----:B------:R-:W-:Y:S01]  /*6780*/  F2FP.BF16.F32.PACK_AB R6, RZ, R5 ;  /* 0x00000005ff06723e */ /* 0x000fe200000010ff */
[----:B------:R-:W-:Y:S01]  /*6790*/  IMAD.X R5, R125, 0x1, R11, P0 ;  /* 0x000000017d057824 */ /* 0x000fe200000e060b */
[----:B------:R-:W-:-:S04]  /*67a0*/  IADD3 R8, P0, R173, R8, RZ ;  /* 0x00000008ad087210 */ /* 0x000fc80007f1e0ff */
[----:B------:R0:W-:Y:S01]  /*67b0*/  @P2 STG.E.U16 desc[UR36][R4.64], R6 ;  /* 0x0000000604002986 */ /* 0x0001e2000c101524 */
[----:B------:R-:W-:Y:S01]  /*67c0*/  IMAD.X R9, R19, 0x1, R9, P0 ;  /* 0x0000000113097824 */ /* 0x000fe200000e0609 */
[----:B------:R-:W-:Y:S07]  /*67d0*/  @!P1 BRA `(.L_x_169) ;  /* 0x0000000000049947 */ /* 0x000fee0003800000 */
[----:B------:R2:W5:Y:S02]  /*67e0*/  LDG.E.LTC128B.U16 R128, desc[UR36][R8.64] ;  /* 0x0000002408807981 */ /* 0x000564000c1e1520 */
.L_x_169:
[----:B------:R-:W-:Y:S05]  /*67f0*/  BSYNC B1 ;  /* 0x0000000000017941 */ /* 0x000fea0003800000 */
.L_x_168:
[----:B0----5:R-:W-:Y:S01]  /*6800*/  IMAD.U32 R5, R128, 0x10000, RZ ;  /* 0x0001000080057824 */ /* 0x021fe200078e00ff */
[----:B------:R-:W-:Y:S01]  /*6810*/  ISETP.GT.AND P0, PT, R3, 0x100, PT ;  /* 0x000001000300780c */ /* 0x000fe20003f04270 */
[----:B------:R-:W-:Y:S02]  /*6820*/  BSSY B1, `(.L_x_170) ;  /* 0x000000c000017945 */ /* 0x000fe40003800000 */
[----:B------:R-:W-:Y:S01]  /*6830*/  FMUL R4, R5, R168 ;  /* 0x000000a805047220 */ /* 0x000fe20000400000 */
[----:B------:R-:W-:-:S03]  /*6840*/  ISETP.GT.AND P2, PT, R0, RZ, P0 ;  /* 0x000000ff0000720c */ /* 0x000fc60000744270 */
        /* <DEDUP_REMOVED lines=9> */
.L_x_171:
[----:B------:R-:W-:Y:S05]  /*68e0*/  BSYNC B1 ;  /* 0x0000000000017941 */ /* 0x000fea0003800000 */
.L_x_170:
[----:B0--3-5:R-:W-:Y:S01]  /*68f0*/  IMAD.U32 R5, R128, 0x10000, RZ ;  /* 0x0001000080057824 */ /* 0x029fe200078e00ff */
        /* <DEDUP_REMOVED lines=12> */
.L_x_173:
[----:B------:R-:W-:Y:S05]  /*69c0*/  BSYNC B1 ;  /* 0x0000000000017941 */ /* 0x000fea0003800000 */
.L_x_172:
[----:B0--3-5:R-:W-:Y:S01]  /*69d0*/  IMAD.U32 R5, R128, 0x10000, RZ ;  /* 0x0001000080057824 */ /* 0x029fe200078e00ff */
        /* <DEDUP_REMOVED lines=13> */
.L_x_175:
[----:B------:R-:W-:Y:S05]  /*6ab0*/  BSYNC B1 ;  /* 0x0000000000017941 */ /* 0x000fea0003800000 */
.L_x_174:
[----:B-----5:R-:W-:Y:S01]  /*6ac0*/  IMAD.U32 R3, R128, 0x10000, RZ ;  /* 0x0001000080037824 */ /* 0x020fe200078e00ff */
[----:B0--3--:R-:W-:Y:S01]  /*6ad0*/  IADD3 R4, P4, R20, R121, RZ ;  /* 0x0000007914047210 */ /* 0x009fe20007f9e0ff */
[----:B------:R-:W-:Y:S01]  /*6ae0*/  BSSY B1, `(.L_x_176) ;  /* 0x000000b000017945 */ /* 0x000fe20003800000 */
[----:B------:R-:W-:Y:S01]  /*6af0*/  ISETP.GT.AND P3, PT, R0, 0x1, P1 ;  /* 0x000000010000780c */ /* 0x000fe20000f64270 */
[----:B------:R-:W-:Y:S02]  /*6b00*/  FMUL R3, R3, R168 ;  /* 0x000000a803037220 */ /* 0x000fe40000400000 */
[----:B------:R-:W-:Y:S02]  /*6b10*/  IMAD.X R5, R21, 0x1, R125, P4 ;  /* 0x0000000115057824 */ /* 0x000fe400020e067d */
[----:B------:R-:W-:-:S05]  /*6b20*/  FFMA R3, R26, R169, R3 ;  /* 0x000000a91a037223 */ /* 0x000fca0000000003 */
[----:B------:R-:W-:-:S05]  /*6b30*/  F2FP.BF16.F32.PACK_AB R3, RZ, R3 ;  /* 0x00000003ff03723e */ /* 0x000fca00000010ff */
[----:B------:R0:W-:Y:S01]  /*6b40*/  @P2 STG.E.U16 desc[UR36][R4.64], R3 ;  /* 0x0000000304002986 */ /* 0x0001e2000c101524 */
[----:B------:R-:W-:Y:S05]  /*6b50*/  @!P3 BRA `(.L_x_177) ;  /* 0x00000000000cb947 */ /* 0x000fea0003800000 */
[----:B0-----:R-:W-:-:S05]  /*6b60*/  IADD3 R4, P2, R72, R123, RZ ;  /* 0x0000007b48047210 */ /* 0x001fca0007f5e0ff */
[----:B------:R-:W-:-:S05]  /*6b70*/  IMAD.X R5, R73, 0x1, R19, P2 ;  /* 0x0000000149057824 */ /* 0x000fca00010e0613 */
[----:B------:R3:W5:Y:S03]  /*6b80*/  LDG.E.LTC128B.U16 R128, desc[UR36][R4.64] ;  /* 0x0000002404807981 */ /* 0x000766000c1e1520 */
.L_x_177:
[----:B------:R-:W-:Y:S05]  /*6b90*/  BSYNC B1 ;  /* 0x0000000000017941 */ /* 0x000fea0003800000 */
.L_x_176:
[----:B0----5:R-:W-:Y:S01]  /*6ba0*/  IMAD.U32 R3, R128, 0x10000, RZ ;  /* 0x0001000080037824 */ /* 0x021fe200078e00ff */
[----:B------:R-:W-:Y:S01]  /*6bb0*/  ISETP.GT.AND P2, PT, R0, 0x8, P0 ;  /* 0x000000080000780c */ /* 0x000fe20000744270 */
[----:B------:R-:W-:Y:S02]  /*6bc0*/  BSSY B1, `(.L_x_178) ;  /* 0x000000b000017945 */ /* 0x000fe40003800000 */
[----:B---3--:R-:W-:-:S04]  /*6bd0*/  FMUL R4, R3, R168 ;  /* 0x000000a803047220 */ /* 0x008fc80000400000 */
        /* <DEDUP_REMOVED lines=9> */
.L_x_179:
[----:B------:R-:W-:Y:S05]  /*6c70*/  BSYNC B1 ;  /* 0x0000000000017941 */ /* 0x000fea0003800000 */
.L_x_178:
        /* <DEDUP_REMOVED lines=13> */
.L_x_181:
[----:B------:R-:W-:Y:S05]  /*6d50*/  BSYNC B1 ;  /* 0x0000000000017941 */ /* 0x000fea0003800000 */
.L_x_180:
        /* <DEDUP_REMOVED lines=13> */
.L_x_183:
[----:B------:R-:W-:Y:S05]  /*6e30*/  BSYNC B1 ;  /* 0x0000000000017941 */ /* 0x000fea0003800000 */
.L_x_182:
        /* <DEDUP_REMOVED lines=13> */
.L_x_185:
[----:B------:R-:W-:Y:S05]  /*6f10*/  BSYNC B1 ;  /* 0x0000000000017941 */ /* 0x000fea0003800000 */
.L_x_184:
        /* <DEDUP_REMOVED lines=13> */
.L_x_187:
[----:B------:R-:W-:Y:S05]  /*6ff0*/  BSYNC B1 ;  /* 0x0000000000017941 */ /* 0x000fea0003800000 */
.L_x_186:
        /* <DEDUP_REMOVED lines=13> */
.L_x_189:
[----:B------:R-:W-:Y:S05]  /*70d0*/  BSYNC B1 ;  /* 0x0000000000017941 */ /* 0x000fea0003800000 */
.L_x_188:
        /* <DEDUP_REMOVED lines=13> */
.L_x_191:
[----:B------:R-:W-:Y:S05]  /*71b0*/  BSYNC B1 ;  /* 0x0000000000017941 */ /* 0x000fea0003800000 */
.L_x_190:
        /* <DEDUP_REMOVED lines=13> */
.L_x_193:
[----:B------:R-:W-:Y:S05]  /*7290*/  BSYNC B1 ;  /* 0x0000000000017941 */ /* 0x000fea0003800000 */
.L_x_192:
        /* <DEDUP_REMOVED lines=13> */
.L_x_195:
[----:B------:R-:W-:Y:S05]  /*7370*/  BSYNC B1 ;  /* 0x0000000000017941 */ /* 0x000fea0003800000 */
.L_x_194:
        /* <DEDUP_REMOVED lines=13> */
.L_x_197:
[----:B------:R-:W-:Y:S05]  /*7450*/  BSYNC B1 ;  /* 0x0000000000017941 */ /* 0x000fea0003800000 */
.L_x_196:
        /* <DEDUP_REMOVED lines=13> */
.L_x_199:
[----:B------:R-:W-:Y:S05]  /*7530*/  BSYNC B1 ;  /* 0x0000000000017941 */ /* 0x000fea0003800000 */
.L_x_198:
        /* <DEDUP_REMOVED lines=13> */
.L_x_201:
[----:B------:R-:W-:Y:S05]  /*7610*/  BSYNC B1 ;  /* 0x0000000000017941 */ /* 0x000fea0003800000 */
.L_x_200:
        /* <DEDUP_REMOVED lines=13> */
.L_x_203:
[----:B------:R-:W-:Y:S05]  /*76f0*/  BSYNC B1 ;  /* 0x0000000000017941 */ /* 0x000fea0003800000 */
.L_x_202:
        /* <DEDUP_REMOVED lines=13> */
.L_x_205:
[----:B------:R-:W-:Y:S05]  /*77d0*/  BSYNC B1 ;  /* 0x0000000000017941 */ /* 0x000fea0003800000 */
.L_x_204:
        /* <DEDUP_REMOVED lines=13> */
.L_x_207:
[----:B------:R-:W-:Y:S05]  /*78b0*/  BSYNC B1 ;  /* 0x0000000000017941 */ /* 0x000fea0003800000 */
.L_x_206:
        /* <DEDUP_REMOVED lines=13> */
.L_x_209:
[----:B------:R-:W-:Y:S05]  /*7990*/  BSYNC B1 ;  /* 0x0000000000017941 */ /* 0x000fea0003800000 */
.L_x_208:
        /* <DEDUP_REMOVED lines=13> */
.L_x_211:
[----:B------:R-:W-:Y:S05]  /*7a70*/  BSYNC B1 ;  /* 0x0000000000017941 */ /* 0x000fea0003800000 */
.L_x_210:
        /* <DEDUP_REMOVED lines=13> */
.L_x_213:
[----:B------:R-:W-:Y:S05]  /*7b50*/  BSYNC B1 ;  /* 0x0000000000017941 */ /* 0x000fea0003800000 */
.L_x_212:
        /* <DEDUP_REMOVED lines=13> */
.L_x_215:
[----:B------:R-:W-:Y:S05]  /*7c30*/  BSYNC B1 ;  /* 0x0000000000017941 */ /* 0x000fea0003800000 */
.L_x_214:
        /* <DEDUP_REMOVED lines=13> */
.L_x_217:
[----:B------:R-:W-:Y:S05]  /*7d10*/  BSYNC B1 ;  /* 0x0000000000017941 */ /* 0x000fea0003800000 */
.L_x_216:
        /* <DEDUP_REMOVED lines=13> */
.L_x_219:
[----:B------:R-:W-:Y:S05]  /*7df0*/  BSYNC B1 ;  /* 0x0000000000017941 */ /* 0x000fea0003800000 */
.L_x_218:
        /* <DEDUP_REMOVED lines=13> */
.L_x_221:
[----:B------:R-:W-:Y:S05]  /*7ed0*/  BSYNC B1 ;  /* 0x0000000000017941 */ /* 0x000fea0003800000 */
.L_x_220:
        /* <DEDUP_REMOVED lines=13> */
.L_x_223:
[----:B------:R-:W-:Y:S05]  /*7fb0*/  BSYNC B1 ;  /* 0x0000000000017941 */ /* 0x000fea0003800000 */
.L_x_222:
        /* <DEDUP_REMOVED lines=13> */
.L_x_225:
[----:B------:R-:W-:Y:S05]  /*8090*/  BSYNC B1 ;  /* 0x0000000000017941 */ /* 0x000fea0003800000 */
.L_x_224:
        /* <DEDUP_REMOVED lines=13> */
.L_x_227:
[----:B------:R-:W-:Y:S05]  /*8170*/  BSYNC B1 ;  /* 0x0000000000017941 */ /* 0x000fea0003800000 */
.L_x_226:
        /* <DEDUP_REMOVED lines=13> */
.L_x_229:
[----:B------:R-:W-:Y:S05]  /*8250*/  BSYNC B1 ;  /* 0x0000000000017941 */ /* 0x000fea0003800000 */
.L_x_228:
        /* <DEDUP_REMOVED lines=13> */
.L_x_231:
[----:B------:R-:W-:Y:S05]  /*8330*/  BSYNC B1 ;  /* 0x0000000000017941 */ /* 0x000fea0003800000 */
.L_x_230:
        /* <DEDUP_REMOVED lines=13> */
.L_x_233:
[----:B------:R-:W-:Y:S05]  /*8410*/  BSYNC B1 ;  /* 0x0000000000017941 */ /* 0x000fea0003800000 */
.L_x_232:
        /* <DEDUP_REMOVED lines=13> */
.L_x_235:
[----:B------:R-:W-:Y:S05]  /*84f0*/  BSYNC B1 ;  /* 0x0000000000017941 */ /* 0x000fea0003800000 */
.L_x_234:
        /* <DEDUP_REMOVED lines=13> */
.L_x_237:
[----:B------:R-:W-:Y:S05]  /*85d0*/  BSYNC B1 ;  /* 0x0000000000017941 */ /* 0x000fea0003800000 */
.L_x_236:
        /* <DEDUP_REMOVED lines=13> */
.L_x_239:
[----:B------:R-:W-:Y:S05]  /*86b0*/  BSYNC B1 ;  /* 0x0000000000017941 */ /* 0x000fea0003800000 */
.L_x_238:
        /* <DEDUP_REMOVED lines=13> */
.L_x_241:
[----:B------:R-:W-:Y:S05]  /*8790*/  BSYNC B1 ;  /* 0x0000000000017941 */ /* 0x000fea0003800000 */
.L_x_240:
        /* <DEDUP_REMOVED lines=13> */
.L_x_243:
[----:B------:R-:W-:Y:S05]  /*8870*/  BSYNC B1 ;  /* 0x0000000000017941 */ /* 0x000fea0003800000 */
.L_x_242:
        /* <DEDUP_REMOVED lines=13> */
.L_x_245:
[----:B------:R-:W-:Y:S05]  /*8950*/  BSYNC B1 ;  /* 0x0000000000017941 */ /* 0x000fea0003800000 */
.L_x_244:
        /* <DEDUP_REMOVED lines=13> */
.L_x_247:
[----:B------:R-:W-:Y:S05]  /*8a30*/  BSYNC B1 ;  /* 0x0000000000017941 */ /* 0x000fea0003800000 */
.L_x_246:
        /* <DEDUP_REMOVED lines=13> */
.L_x_249:
[----:B------:R-:W-:Y:S05]  /*8b10*/  BSYNC B1 ;  /* 0x0000000000017941 */ /* 0x000fea0003800000 */
.L_x_248:
        /* <DEDUP_REMOVED lines=13> */
.L_x_251:
[----:B------:R-:W-:Y:S05]  /*8bf0*/  BSYNC B1 ;  /* 0x0000000000017941 */ /* 0x000fea0003800000 */
.L_x_250:
        /* <DEDUP_REMOVED lines=13> */
.L_x_253:
[----:B------:R-:W-:Y:S05]  /*8cd0*/  BSYNC B1 ;  /* 0x0000000000017941 */ /* 0x000fea0003800000 */
.L_x_252:
        /* <DEDUP_REMOVED lines=13> */
.L_x_255:
[----:B------:R-:W-:Y:S05]  /*8db0*/  BSYNC B1 ;  /* 0x0000000000017941 */ /* 0x000fea0003800000 */
.L_x_254:
        /* <DEDUP_REMOVED lines=13> */
.L_x_257:
[----:B------:R-:W-:Y:S05]  /*8e90*/  BSYNC B1 ;  /* 0x0000000000017941 */ /* 0x000fea0003800000 */
.L_x_256:
        /* <DEDUP_REMOVED lines=13> */
.L_x_259:
[----:B------:R-:W-:Y:S05]  /*8f70*/  BSYNC B1 ;  /* 0x0000000000017941 */ /* 0x000fea0003800000 */
.L_x_258:
[----:B-----5:R-:W-:Y:S01]  /*8f80*/  IMAD.U32 R3, R128, 0x10000, RZ ;  /* 0x0001000080037824 */ /* 0x020fe200078e00ff */
[----:B0--3--:R-:W-:Y:S01]  /*8f90*/  IADD3 R4, P3, R115, R14, RZ ;  /* 0x0000000e73047210 */ /* 0x009fe20007f7e0ff */
[----:B------:R-:W-:Y:S01]  /*8fa0*/  BSSY B1, `(.L_x_260) ;  /* 0x000000b000017945 */ /* 0x000fe20003800000 */
[----:B------:R-:W-:Y:S01]  /*8fb0*/  ISETP.GT.AND P0, PT, R0, 0x59, P0 ;  /* 0x000000590000780c */ /* 0x000fe20000704270 */
[----:B------:R-:W-:Y:S02]  /*8fc0*/  FMUL R3, R3, R168 ;  /* 0x000000a803037220 */ /* 0x000fe40000400000 */
[----:B------:R-:W-:Y:S01]  /*8fd0*/  IMAD.X R5, R15, 0x1, R125, P3 ;  /* 0x000000010f057824 */ /* 0x000fe200018e067d */
[----:B--2---:R-:W-:Y:S01]  /*8fe0*/  IADD3 R8, P3, R173, R12, RZ ;  /* 0x0000000cad087210 */ /* 0x004fe20007f7e0ff */
[----:B------:R-:W-:-:S04]  /*8ff0*/  FFMA R3, R68, R169, R3 ;  /* 0x000000a944037223 */ /* 0x000fc80000000003 */
[----:B------:R-:W-:Y:S01]  /*9000*/  IMAD.X R9, R13, 0x1, R19, P3 ;  /* 0x000000010d097824 */ /* 0x000fe200018e0613 */
[----:B------:R-:W-:-:S05]  /*9010*/  F2FP.BF16.F32.PACK_AB R3, RZ, R3 ;  /* 0x00000003ff03723e */ /* 0x000fca00000010ff */
[----:B------:R0:W-:Y:S01]  /*9020*/  @P2 STG.E.U16 desc[UR36][R4.64], R3 ;  /* 0x0000000304002986 */ /* 0x0001e2000c101524 */
[----:B------:R-:W-:Y:S05]  /*9030*/  @!P0 BRA `(.L_x_261) ;  /* 0x0000000000048947 */ /* 0x000fea0003800000 */
[----:B------:R2:W5:Y:S02]  /*9040*/  LDG.E.LTC128B.U16 R128, desc[UR36][R8.64] ;  /* 0x0000002408807981 */ /* 0x000564000c1e1520 */
.L_x_261:
[----:B------:R-:W-:Y:S05]  /*9050*/  BSYNC B1 ;  /* 0x0000000000017941 */ /* 0x000fea0003800000 */
.L_x_260:
[----:B0----5:R-:W-:Y:S01]  /*9060*/  IMAD.U32 R3, R128, 0x10000, RZ ;  /* 0x0001000080037824 */ /* 0x021fe200078e00ff */
[----:B------:R-:W-:Y:S01]  /*9070*/  ISETP.GT.AND P3, PT, R0, 0x58, P1 ;  /* 0x000000580000780c */ /* 0x000fe20000f64270 */
[----:B------:R-:W-:Y:S02]  /*9080*/  BSSY B1, `(.L_x_262) ;  /* 0x000000b000017945 */ /* 0x000fe40003800000 */
[----:B------:R-:W-:-:S04]  /*9090*/  FMUL R4, R3, R168 ;  /* 0x000000a803047220 */ /* 0x000fc80000400000 */
        /* <DEDUP_REMOVED lines=9> */
.L_x_263:
[----:B------:R-:W-:Y:S05]  /*9130*/  BSYNC B1 ;  /* 0x0000000000017941 */ /* 0x000fea0003800000 */
.L_x_262:
        /* <DEDUP_REMOVED lines=13> */
.L_x_265:
[----:B------:R-:W-:Y:S05]  /*9210*/  BSYNC B1 ;  /* 0x0000000000017941 */ /* 0x000fea0003800000 */
.L_x_264:
[----:B------:R-:W-:Y:S05]  /*9220*/  @!P1 BRA `(.L_x_266) ;  /* 0x00000034001c9947 */ /* 0x000fea0003800000 */
[----:B0----5:R-:W-:Y:S01]  /*9230*/  IMAD.U32 R3, R128, 0x10000, RZ ;  /* 0x0001000080037824 */ /* 0x021fe200078e00ff */
[----:B------:R-:W-:-:S03]  /*9240*/  IADD3 R4, P0, R7, R20, RZ ;  /* 0x0000001407047210 */ /* 0x000fc60007f1e0ff */
[----:B------:R-:W-:Y:S02]  /*9250*/  FMUL R0, R3, R168 ;  /* 0x000000a803007220 */ /* 0x000fe40000400000 */
[----:B------:R-:W-:Y:S02]  /*9260*/  IMAD.X R5, R21, 0x1, R125, P0 ;  /* 0x0000000115057824 */ /* 0x000fe400000e067d */
[----:B------:R-:W-:-:S05]  /*9270*/  FFMA R0, R71, R169, R0 ;  /* 0x000000a947007223 */ /* 0x000fca0000000000 */
[----:B------:R-:W-:-:S05]  /*9280*/  F2FP.BF16.F32.PACK_AB R0, RZ, R0 ;  /* 0x00000000ff00723e */ /* 0x000fca00000010ff */
[----:B------:R3:W-:Y:S01]  /*9290*/  STG.E.U16 desc[UR36][R4.64], R0 ;  /* 0x0000000004007986 */ /* 0x0007e2000c101524 */
[----:B------:R-:W-:Y:S05]  /*92a0*/  BRA `(.L_x_266) ;  /* 0x0000003000fc7947 */ /* 0x000fea0003800000 */
.L_x_29:
[----:B------:R-:W-:Y:S01]  /*92b0*/  ULDC.64 UR4, c[0x0][0x5c0] ;  /* 0x0001700000047ab9 */ /* 0x000fe20000000a00 */
[----:B------:R-:W-:Y:S01]  /*92c0*/  ISETP.GT.AND P4, PT, R0, 0x1, P1 ;  /* 0x000000010000780c */ /* 0x000fe20000f84270 */
[-C--:B------:R-:W-:Y:S01]  /*92d0*/  FMUL R120, R120, R169.reuse ;  /* 0x000000a978787220 */ /* 0x080fe20000400000 */
[----:B------:R-:W-:Y:S01]  /*92e0*/  LEA R4, P0, R20, UR4, 0x1 ;  /* 0x0000000414047c11 */ /* 0x000fe2000f8008ff */
[-C--:B------:R-:W-:Y:S01]  /*92f0*/  FMUL R121, R121, R169.reuse ;  /* 0x000000a979797220 */ /* 0x080fe20000400000 */
[-C--:B------:R-:W-:Y:S01]  /*9300*/  FMUL R122, R122, R169.reuse ;  /* 0x000000a97a7a7220 */ /* 0x080fe20000400000 */
[----:B------:R-:W-:Y:S01]  /*9310*/  SHF.L.U64.HI R7, R14, 0x4, R15 ;  /* 0x000000040e077819 */ /* 0x000fe2000001020f */
[-C--:B------:R-:W-:Y:S01]  /*9320*/  FMUL R123, R123, R169.reuse ;  /* 0x000000a97b7b7220 */ /* 0x080fe20000400000 */
[----:B------:R-:W-:Y:S01]  /*9330*/  LEA.HI.X R5, R20, UR5, R185, 0x1, P0 ;  /* 0x0000000514057c11 */ /* 0x000fe200080f0cb9 */
[-C--:B------:R-:W-:Y:S01]  /*9340*/  FMUL R124, R124, R169.reuse ;  /* 0x000000a97c7c7220 */ /* 0x080fe20000400000 */
[----:B------:R-:W-:Y:S01]  /*9350*/  ISETP.GT.AND P0, PT, R3, 0x8, PT ;  /* 0x000000080300780c */ /* 0x000fe20003f04270 */
[-C--:B------:R-:W-:Y:S01]  /*9360*/  FMUL R125, R125, R169.reuse ;  /* 0x000000a97d7d7220 */ /* 0x080fe20000400000 */
[----:B------:R-:W-:Y:S01]  /*9370*/  LEA R6, P5, R14, R4, 0x4 ;  /* 0x000000040e067211 */ /* 0x000fe200078a20ff */
[-C--:B------:R-:W-:Y:S01]  /*9380*/  FMUL R126, R126, R169.reuse ;  /* 0x000000a97e7e7220 */ /* 0x080fe20000400000 */
[----:B------:R-:W-:Y:S01]  /*9390*/  ISETP.GT.AND P3, PT, R0, RZ, P0 ;  /* 0x000000ff0000720c */ /* 0x000fe20000764270 */
[----:B------:R-:W-:Y:S01]  /*93a0*/  FMUL R127, R127, R169 ;  /* 0x000000a97f7f7220 */ /* 0x000fe20000400000 */
[----:B------:R-:W-:Y:S01]  /*93b0*/  F2FP.BF16.F32.PACK_AB R120, RZ, R120 ;  /* 0x00000078ff78723e */ /* 0x000fe200000010ff */
[----:B------:R-:W-:Y:S01]  /*93c0*/  IMAD.X R7, R7, 0x1, R5, P5 ;  /* 0x0000000107077824 */ /* 0x000fe200028e0605 */
[----:B------:R-:W-:Y:S01]  /*93d0*/  F2FP.BF16.F32.PACK_AB R121, RZ, R121 ;  /* 0x00000079ff79723e */ /* 0x000fe200000010ff */
[-C--:B------:R-:W-:Y:S01]  /*93e0*/  FMUL R128, R128, R169.reuse ;  /* 0x000000a980807220 */ /* 0x080fe20000400000 */
[----:B------:R-:W-:Y:S01]  /*93f0*/  F2FP.BF16.F32.PACK_AB R122, RZ, R122 ;  /* 0x0000007aff7a723e */ /* 0x000fe200000010ff */
[----:B------:R-:W-:Y:S01]  /*9400*/  @P2 STG.E.U16 desc[UR36][R4.64], R120 ;  /* 0x0000007804002986 */ /* 0x000fe2000c101524 */
[C---:B------:R-:W-:Y:S01]  /*9410*/  ISETP.GT.AND P2, PT, R0.reuse, 0x1, P0 ;  /* 0x000000010000780c */ /* 0x040fe20000744270 */
[-C--:B------:R-:W-:Y:S01]  /*9420*/  FMUL R129, R129, R169.reuse ;  /* 0x000000a981817220 */ /* 0x080fe20000400000 */
[C---:B------:R-:W-:Y:S01]  /*9430*/  ISETP.GT.AND P5, PT, R0.reuse, 0x8, P1 ;  /* 0x000000080000780c */ /* 0x040fe20000fa4270 */
[----:B------:R-:W-:Y:S01]  /*9440*/  @P4 STG.E.U16 desc[UR36][R4.64+0x2], R121 ;  /* 0x0000027904004986 */ /* 0x000fe2000c101524 */
[----:B------:R-:W-:Y:S01]  /*9450*/  ISETP.GT.AND P4, PT, R0, 0x9, P1 ;  /* 0x000000090000780c */ /* 0x000fe20000f84270 */
[----:B------:R-:W-:Y:S01]  /*9460*/  FMUL R130, R130, R169 ;  /* 0x000000a982827220 */ /* 0x000fe20000400000 */
[----:B------:R-:W-:Y:S01]  /*9470*/  F2FP.BF16.F32.PACK_AB R123, RZ, R123 ;  /* 0x0000007bff7b723e */ /* 0x000fe200000010ff */
[----:B------:R-:W-:Y:S01]  /*9480*/  @P3 STG.E.U16 desc[UR36][R6.64], R122 ;  /* 0x0000007a06003986 */ /* 0x000fe2000c101524 */
[----:B------:R-:W-:Y:S01]  /*9490*/  ISETP.GT.AND P3, PT, R0, 0x8, P0 ;  /* 0x000000080000780c */ /* 0x000fe20000764270 */
[-C--:B------:R-:W-:Y:S01]  /*94a0*/  FMUL R131, R131, R169.reuse ;  /* 0x000000a983837220 */ /* 0x080fe20000400000 */
[----:B------:R-:W-:Y:S01]  /*94b0*/  F2FP.BF16.F32.PACK_AB R124, RZ, R124 ;  /* 0x0000007cff7c723e */ /* 0x000fe200000010ff */
[----:B------:R-:W-:Y:S01]  /*94c0*/  FMUL R132, R132, R169 ;  /* 0x000000a984847220 */ /* 0x000fe20000400000 */
[----:B------:R-:W-:Y:S01]  /*94d0*/  F2FP.BF16.F32.PACK_AB R125, RZ, R125 ;  /* 0x0000007dff7d723e */ /* 0x000fe200000010ff */
[----:B------:R-:W-:Y:S01]  /*94e0*/  @P2 STG.E.U16 desc[UR36][R6.64+0x2], R123 ;  /* 0x0000027b06002986 */ /* 0x000fe2000c101524 */
[----:B------:R-:W-:Y:S01]  /*94f0*/  F2FP.BF16.F32.PACK_AB R126, RZ, R126 ;  /* 0x0000007eff7e723e */ /* 0x000fe200000010ff */
[-C--:B------:R-:W-:Y:S01]  /*9500*/  FMUL R133, R133, R169.reuse ;  /* 0x000000a985857220 */ /* 0x080fe20000400000 */
[C---:B------:R-:W-:Y:S01]  /*9510*/  ISETP.GT.AND P2, PT, R0.reuse, 0x9, P0 ;  /* 0x000000090000780c */ /* 0x040fe20000744270 */
[----:B------:R-:W-:Y:S01]  /*9520*/  @P5 STG.E.U16 desc[UR36][R4.64+0x10], R124 ;  /* 0x0000107c04005986 */ /* 0x000fe2000c101524 */
[----:B------:R-:W-:Y:S01]  /*9530*/  ISETP.GT.AND P5, PT, R0, 0x10, P1 ;  /* 0x000000100000780c */ /* 0x000fe20000fa4270 */
[----:B------:R-:W-:Y:S01]  /*9540*/  FMUL R134, R134, R169 ;  /* 0x000000a986867220 */ /* 0x000fe20000400000 */
[----:B------:R-:W-:Y:S01]  /*9550*/  F2FP.BF16.F32.PACK_AB R127, RZ, R127 ;  /* 0x0000007fff7f723e */ /* 0x000fe200000010ff */
[----:B------:R-:W-:Y:S01]  /*9560*/  @P4 STG.E.U16 desc[UR36][R4.64+0x12], R125 ;  /* 0x0000127d04004986 */ /* 0x000fe2000c101524 */
[C---:B------:R-:W-:Y:S01]  /*9570*/  ISETP.GT.AND P4, PT, R0.reuse, 0x11, P1 ;  /* 0x000000110000780c */ /* 0x040fe20000f84270 */
[-C--:B------:R-:W-:Y:S01]  /*9580*/  FMUL R135, R135, R169.reuse ;  /* 0x000000a987877220 */ /* 0x080fe20000400000 */
[----:B------:R-:W-:Y:S01]  /*9590*/  F2FP.BF16.F32.PACK_AB R128, RZ, R128 ;  /* 0x00000080ff80723e */ /* 0x000fe200000010ff */
[----:B------:R-:W-:Y:S01]  /*95a0*/  @P3 STG.E.U16 desc[UR36][R6.64+0x10], R126 ;  /* 0x0000107e06003986 */ /* 0x000fe2000c101524 */
[----:B------:R-:W-:Y:S01]  /*95b0*/  ISETP.GT.AND P3, PT, R0, 0x10, P0 ;  /* 0x000000100000780c */ /* 0x000fe20000764270 */
        /* <DEDUP_REMOVED lines=58> */
[-C--:B------:R-:W-:Y:S01]  /*9960*/  FMUL R151, R151, R169.reuse ;  /* 0x000000a997977220 */ /* 0x080fe20000400000 */
[----:B------:R-:W-:Y:S01]  /*9970*/  F2FP.BF16.F32.PACK_AB R144, RZ, R144 ;  /* 0x00000090ff90723e */ /* 0x000fe200000010ff */
        /* <DEDUP_REMOVED lines=59> */
[----:B------:R-:W-:Y:S01]  /*9d30*/  ISETP.GT.AND P2, PT, R0, 0x49, P0 ;  /* 0x000000490000780c */ /* 0x000fe20000744270 */
[----:B------:R-:W-:Y:S01]  /*9d40*/  IMAD.SHL.U32 R13, R14, 0x100, RZ ;  /* 0x000001000e0d7824 */ /* 0x000fe200078e00ff */
[----:B------:R-:W-:Y:S01]  /*9d50*/  F2FP.BF16.F32.PACK_AB R160, RZ, R160 ;  /* 0x000000a0ffa0723e */ /* 0x000fe200000010ff */
[----:B------:R-:W-:Y:S01]  /*9d60*/  @P3 STG.E.U16 desc[UR36][R4.64+0x90], R156 ;  /* 0x0000909c04003986 */ /* 0x000fe2000c101524 */
[C---:B------:R-:W-:Y:S01]  /*9d70*/  ISETP.GT.AND P3, PT, R0.reuse, 0x50, P1 ;  /* 0x000000500000780c */ /* 0x040fe20000f64270 */
[----:B------:R-:W-:Y:S01]  /*9d80*/  FMUL R167, R167, R169 ;  /* 0x000000a9a7a77220 */ /* 0x000fe20000400000 */
[----:B------:R-:W-:Y:S01]  /*9d90*/  F2FP.BF16.F32.PACK_AB R161, RZ, R161 ;  /* 0x000000a1ffa1723e */ /* 0x000fe200000010ff */
[----:B------:R-:W-:Y:S01]  /*9da0*/  @P5 STG.E.U16 desc[UR36][R4.64+0x92], R157 ;  /* 0x0000929d04005986 */ /* 0x000fe2000c101524 */
[----:B------:R-:W-:Y:S01]  /*9db0*/  ISETP.GT.AND P5, PT, R0, 0x51, P1 ;  /* 0x000000510000780c */ /* 0x000fe20000fa4270 */
[-C--:B------:R-:W-:Y:S01]  /*9dc0*/  FMUL R72, R72, R169.reuse ;  /* 0x000000a948487220 */ /* 0x080fe20000400000 */
        /* <DEDUP_REMOVED lines=12> */
[----:B------:R-:W-:Y:S01]  /*9e90*/  ISETP.GT.AND P1, PT, R0, 0x59, P1 ;  /* 0x000000590000780c */ /* 0x000fe20000f24270 */
[----:B------:R-:W-:Y:S01]  /*9ea0*/  @P5 STG.E.U16 desc[UR36][R4.64+0xa2], R161 ;  /* 0x0000a2a104005986 */ /* 0x000fe2000c101524 */
[----:B------:R-:W-:Y:S01]  /*9eb0*/  F2FP.BF16.F32.PACK_AB R165, RZ, R165 ;  /* 0x000000a5ffa5723e */ /* 0x000fe200000010ff */
[-C--:B------:R-:W-:Y:S01]  /*9ec0*/  FMUL R76, R76, R169.reuse ;  /* 0x000000a94c4c7220 */ /* 0x080fe20000400000 */
[----:B------:R-:W-:Y:S01]  /*9ed0*/  F2FP.BF16.F32.PACK_AB R166, RZ, R166 ;  /* 0x000000a6ffa6723e */ /* 0x000fe200000010ff */
[----:B------:R-:W-:Y:S01]  /*9ee0*/  @P4 STG.E.U16 desc[UR36][R6.64+0xa0], R162 ;  /* 0x0000a0a206004986 */ /* 0x000fe2000c101524 */
[C---:B------:R-:W-:Y:S01]  /*9ef0*/  ISETP.GT.AND P4, PT, R0.reuse, 0x58, P0 ;  /* 0x000000580000780c */ /* 0x040fe20000784270 */
[-C--:B------:R-:W-:Y:S01]  /*9f00*/  FMUL R77, R77, R169.reuse ;  /* 0x000000a94d4d7220 */ /* 0x080fe20000400000 */
[----:B------:R-:W-:Y:S01]  /*9f10*/  ISETP.GT.AND P0, PT, R0, 0x59, P0 ;  /* 0x000000590000780c */ /* 0x000fe20000704270 */
[----:B------:R-:W-:Y:S01]  /*9f20*/  @P2 STG.E.U16 desc[UR36][R6.64+0xa2], R163 ;  /* 0x0000a2a306002986 */ /* 0x000fe2000c101524 */
[----:B------:R-:W-:Y:S01]  /*9f30*/  SHF.L.U64.HI R15, R14, 0x8, R15 ;  /* 0x000000080e0f7819 */ /* 0x000fe2000001020f */
[----:B------:R-:W-:Y:S01]  /*9f40*/  FMUL R78, R78, R169 ;  /* 0x000000a94e4e7220 */ /* 0x000fe20000400000 */
[----:B------:R-:W-:Y:S01]  /*9f50*/  F2FP.BF16.F32.PACK_AB R167, RZ, R167 ;  /* 0x000000a7ffa7723e */ /* 0x000fe200000010ff */
[----:B------:R-:W-:Y:S01]  /*9f60*/  @P3 STG.E.U16 desc[UR36][R4.64+0xb0], R164 ;  /* 0x0000b0a404003986 */ /* 0x000fe2000c101524 */
[----:B------:R-:W-:Y:S01]  /*9f70*/  ISETP.GT.AND P3, PT, R3, 0x80, PT ;  /* 0x000000800300780c */ /* 0x000fe20003f64270 */
[-C--:B------:R-:W-:Y:S01]  /*9f80*/  FMUL R79, R79, R169.reuse ;  /* 0x000000a94f4f7220 */ /* 0x080fe20000400000 */
[----:B------:R-:W-:Y:S01]  /*9f90*/  F2FP.BF16.F32.PACK_AB R72, RZ, R72 ;  /* 0x00000048ff48723e */ /* 0x000fe200000010ff */
[----:B------:R-:W-:Y:S01]  /*9fa0*/  @P1 STG.E.U16 desc[UR36][R4.64+0xb2], R165 ;  /* 0x0000b2a504001986 */ /* 0x000fe2000c101524 */
[----:B------:R-:W-:Y:S01]  /*9fb0*/  ISETP.GT.AND P2, PT, R0, RZ, P3 ;  /* 0x000000ff0000720c */ /* 0x000fe20001f44270 */
[-C--:B------:R-:W-:Y:S01]  /*9fc0*/  FMUL R80, R80, R169.reuse ;  /* 0x000000a950507220 */ /* 0x080fe20000400000 */
[C---:B------:R-:W-:Y:S01]  /*9fd0*/  LOP3.LUT R17, R13.reuse, 0x2, RZ, 0xfc, !PT ;  /* 0x000000020d117812 */ /* 0x040fe200078efcff */
[----:B------:R-:W-:Y:S01]  /*9fe0*/  @P4 STG.E.U16 desc[UR36][R6.64+0xb0], R166 ;  /* 0x0000b0a606004986 */ /* 0x000fe2000c101524 */
[-C--:B------:R-:W-:Y:S01]  /*9ff0*/  IADD3 R8, P4, R13, R4.reuse, RZ ;  /* 0x000000040d087210 */ /* 0x080fe20007f9e0ff */
[----:B------:R-:W-:Y:S01]  /*a000*/  FMUL R81, R81, R169 ;  /* 0x000000a951517220 */ /* 0x000fe20000400000 */
[----:B------:R-:W-:Y:S01]  /*a010*/  ISETP.GT.AND P1, PT, R0, 0x1, P3 ;  /* 0x000000010000780c */ /* 0x000fe20001f24270 */
[----:B------:R-:W-:Y:S01]  /*a020*/  @P0 STG.E.U16 desc[UR36][R6.64+0xb2], R167 ;  /* 0x0000b2a706000986 */ /* 0x000fe2000c101524 */
[----:B------:R-:W-:Y:S01]  /*a030*/  IADD3 R20, P0, R17, R4, RZ ;  /* 0x0000000411147210 */ /* 0x000fe20007f1e0ff */
[--C-:B------:R-:W-:Y:S01]  /*a040*/  IMAD.X R9, R15, 0x1, R5.reuse, P4 ;  /* 0x000000010f097824 */ /* 0x100fe200020e0605 */
[----:B------:R-:W-:Y:S01]  /*a050*/  F2FP.BF16.F32.PACK_AB R73, RZ, R73 ;  /* 0x00000049ff49723e */ /* 0x000fe200000010ff */
[-C--:B------:R-:W-:Y:S01]  /*a060*/  FMUL R83, R83, R169.reuse ;  /* 0x000000a953537220 */ /* 0x080fe20000400000 */
[----:B------:R-:W-:Y:S01]  /*a070*/  IADD3 R10, P5, R13, R6, RZ ;  /* 0x000000060d0a7210 */ /* 0x000fe20007fbe0ff */
[----:B------:R-:W-:Y:S01]  /*a080*/  IMAD.X R21, R15, 0x1, R5, P0 ;  /* 0x000000010f157824 */ /* 0x000fe200000e0605 */
[----:B------:R0:W-:Y:S01]  /*a090*/  @P2 STG.E.U16 desc[UR36][R8.64], R72 ;  /* 0x0000004808002986 */ /* 0x0001e2000c101524 */
[----:B------:R-:W-:Y:S01]  /*a0a0*/  ISETP.GT.AND P2, PT, R3, 0x88, PT ;  /* 0x000000880300780c */ /* 0x000fe20003f44270 */
[-C--:B------:R-:W-:Y:S01]  /*a0b0*/  FMUL R84, R84, R169.reuse ;  /* 0x000000a954547220 */ /* 0x080fe20000400000 */
[----:B------:R-:W-:Y:S01]  /*a0c0*/  F2FP.BF16.F32.PACK_AB R74, RZ, R74 ;  /* 0x0000004aff4a723e */ /* 0x000fe200000010ff */
[--C-:B------:R-:W-:Y:S01]  /*a0d0*/  IMAD.X R11, R15, 0x1, R7.reuse, P5 ;  /* 0x000000010f0b7824 */ /* 0x100fe200028e0607 */
[C---:B------:R-:W-:Y:S01]  /*a0e0*/  ISETP.GT.AND P4, PT, R0.reuse, RZ, P2 ;  /* 0x000000ff0000720c */ /* 0x040fe20001784270 */
[----:B------:R1:W-:Y:S01]  /*a0f0*/  @P1 STG.E.U16 desc[UR36][R20.64], R73 ;  /* 0x0000004914001986 */ /* 0x0003e2000c101524 */
[----:B------:R-:W-:Y:S01]  /*a100*/  ISETP.GT.AND P1, PT, R0, 0x1, P2 ;  /* 0x000000010000780c */ /* 0x000fe20001724270 */
[-C--:B------:R-:W-:Y:S01]  /*a110*/  FMUL R85, R85, R169.reuse ;  /* 0x000000a955557220 */ /* 0x080fe20000400000 */
[----:B------:R-:W-:Y:S01]  /*a120*/  PRMT R12, R74, 0x7610, R12 ;  /* 0x000076104a0c7816 */ /* 0x000fe2000000000c */
[-C--:B------:R-:W-:Y:S01]  /*a130*/  FMUL R86, R86, R169.reuse ;  /* 0x000000a956567220 */ /* 0x080fe20000400000 */
[----:B------:R-:W-:Y:S01]  /*a140*/  LOP3.LUT R19, R13, 0x10, RZ, 0xfc, !PT ;  /* 0x000000100d137812 */ /* 0x000fe200078efcff */
[-C--:B------:R-:W-:Y:S01]  /*a150*/  FMUL R88, R88, R169.reuse ;  /* 0x000000a958587220 */ /* 0x080fe20000400000 */
[----:B0-----:R-:W-:Y:S01]  /*a160*/  IADD3 R72, P5, R17, R6, RZ ;  /* 0x0000000611487210 */ /* 0x001fe20007fbe0ff */
[----:B------:R-:W-:Y:S01]  /*a170*/  FMUL R87, R87, R169 ;  /* 0x000000a957577220 */ /* 0x000fe20000400000 */
[----:B------:R-:W-:Y:S01]  /*a180*/  F2FP.BF16.F32.PACK_AB R75, RZ, R75 ;  /* 0x0000004bff4b723e */ /* 0x000fe200000010ff */
[-C--:B------:R-:W-:Y:S01]  /*a190*/  FMUL R90, R90, R169.reuse ;  /* 0x000000a95a5a7220 */ /* 0x080fe20000400000 */
[----:B------:R-:W-:Y:S01]  /*a1a0*/  ISETP.GT.AND P0, PT, R0, 0x8, P3 ;  /* 0x000000080000780c */ /* 0x000fe20001f04270 */
[----:B-1----:R-:W-:Y:S01]  /*a1b0*/  IMAD.X R73, R15, 0x1, R7, P5 ;  /* 0x000000010f497824 */ /* 0x002fe200028e0607 */
[----:B------:R0:W-:Y:S01]  /*a1c0*/  @P4 STG.E.U16 desc[UR36][R10.64], R12 ;  /* 0x0000000c0a004986 */ /* 0x0001e2000c101524 */
[----:B------:R-:W-:Y:S01]  /*a1d0*/  IADD3 R74, P4, R19, R4, RZ ;  /* 0x00000004134a7210 */ /* 0x000fe20007f9e0ff */
[-C--:B------:R-:W-:Y:S01]  /*a1e0*/  FMUL R92, R92, R169.reuse ;  /* 0x000000a95c5c7220 */ /* 0x080fe20000400000 */
[----:B------:R-:W-:Y:S01]  /*a1f0*/  F2FP.BF16.F32.PACK_AB R76, RZ, R76 ;  /* 0x0000004cff4c723e */ /* 0x000fe200000010ff */
[----:B------:R1:W-:Y:S01]  /*a200*/  @P1 STG.E.U16 desc[UR36][R72.64], R75 ;  /* 0x0000004b48001986 */ /* 0x0003e2000c101524 */
[----:B------:R-:W-:Y:S01]  /*a210*/  LOP3.LUT R21, R13, 0x12, RZ, 0xfc, !PT ;  /* 0x000000120d157812 */ /* 0x000fe200078efcff */
[-C--:B------:R-:W-:Y:S01]  /*a220*/  FMUL R95, R95, R169.reuse ;  /* 0x000000a95f5f7220 */ /* 0x080fe20000400000 */
[----:B------:R-:W-:Y:S01]  /*a230*/  PRMT R14, R76, 0x7610, R14 ;  /* 0x000076104c0e7816 */ /* 0x000fe2000000000e */
[-C--:B------:R-:W-:Y:S01]  /*a240*/  FMUL R97, R97, R169.reuse ;  /* 0x000000a961617220 */ /* 0x080fe20000400000 */
[----:B------:R-:W-:Y:S01]  /*a250*/  ISETP.GT.AND P1, PT, R0, 0x9, P3 ;  /* 0x000000090000780c */ /* 0x000fe20001f24270 */
[-C--:B------:R-:W-:Y:S01]  /*a260*/  FMUL R98, R98, R169.reuse ;  /* 0x000000a962627220 */ /* 0x080fe20000400000 */
[----:B------:R-:W-:Y:S01]  /*a270*/  F2FP.BF16.F32.PACK_AB R78, RZ, R78 ;  /* 0x0000004eff4e723e */ /* 0x000fe200000010ff */
[----:B------:R-:W-:Y:S01]  /*a280*/  FMUL R99, R99, R169 ;  /* 0x000000a963637220 */ /* 0x000fe20000400000 */
[----:B0-----:R-:W-:Y:S01]  /*a290*/  F2FP.BF16.F32.PACK_AB R12, RZ, R77 ;  /* 0x0000004dff0c723e */ /* 0x001fe200000010ff */
[-C--:B------:R-:W-:Y:S01]  /*a2a0*/  FMUL R100, R100, R169.reuse ;  /* 0x000000a964647220 */ /* 0x080fe20000400000 */
[----:B------:R-:W-:Y:S01]  /*a2b0*/  PRMT R120, R78, 0x7610, R120 ;  /* 0x000076104e787816 */ /* 0x000fe20000000078 */
[--C-:B-1----:R-:W-:Y:S01]  /*a2c0*/  IMAD.X R75, R15, 0x1, R5.reuse, P4 ;  /* 0x000000010f4b7824 */ /* 0x102fe200020e0605 */
[----:B------:R-:W-:Y:S01]  /*a2d0*/  IADD3 R76, P4, R21, R4, RZ ;  /* 0x00000004154c7210 */ /* 0x000fe20007f9e0ff */
[-C--:B------:R-:W-:Y:S01]  /*a2e0*/  FMUL R102, R102, R169.reuse ;  /* 0x000000a966667220 */ /* 0x080fe20000400000 */
[----:B------:R-:W-:Y:S01]  /*a2f0*/  PRMT R20, R12, 0x7610, R20 ;  /* 0x000076100c147816 */ /* 0x000fe20000000014 */
[-C--:B------:R-:W-:Y:S01]  /*a300*/  FMUL R103, R103, R169.reuse ;  /* 0x000000a967677220 */ /* 0x080fe20000400000 */
[----:B------:R0:W-:Y:S01]  /*a310*/  @P0 STG.E.U16 desc[UR36][R74.64], R14 ;  /* 0x0000000e4a000986 */ /* 0x0001e2000c101524 */
[----:B------:R-:W-:Y:S01]  /*a320*/  IMAD.X R77, R15, 0x1, R5, P4 ;  /* 0x000000010f4d7824 */ /* 0x000fe200020e0605 */
[-C--:B------:R-:W-:Y:S01]  /*a330*/  IADD3 R72, P4, R19, R6.reuse, RZ ;  /* 0x0000000613487210 */ /* 0x080fe20007f9e0ff */
[-C--:B------:R-:W-:Y:S01]  /*a340*/  FMUL R104, R104, R169.reuse ;  /* 0x000000a968687220 */ /* 0x080fe20000400000 */
[C---:B------:R-:W-:Y:S01]  /*a350*/  ISETP.GT.AND P0, PT, R0.reuse, 0x8, P2 ;  /* 0x000000080000780c */ /* 0x040fe20001704270 */
[----:B------:R-:W-:Y:S01]  /*a360*/  FMUL R105, R105, R169 ;  /* 0x000000a969697220 */ /* 0x000fe20000400000 */
[----:B------:R-:W-:Y:S01]  /*a370*/  IADD3 R78, P5, R21, R6, RZ ;  /* 0x00000006154e7210 */ /* 0x000fe20007fbe0ff */
[C-C-:B------:R-:W-:Y:S01]  /*a380*/  IMAD.X R73, R15.reuse, 0x1, R7.reuse, P4 ;  /* 0x000000010f497824 */ /* 0x140fe200020e0607 */
[----:B------:R-:W-:Y:S01]  /*a390*/  ISETP.GT.AND P4, PT, R0, 0x9, P2 ;  /* 0x000000090000780c */ /* 0x000fe20001784270 */
[----:B------:R1:W-:Y:S01]  /*a3a0*/  @P1 STG.E.U16 desc[UR36][R76.64], R20 ;  /* 0x000000144c001986 */ /* 0x0003e2000c101524 */
[----:B------:R-:W-:Y:S01]  /*a3b0*/  F2FP.BF16.F32.PACK_AB R12, RZ, R79 ;  /* 0x0000004fff0c723e */ /* 0x000fe200000010ff */
[----:B------:R-:W-:Y:S01]  /*a3c0*/  IMAD.X R79, R15, 0x1, R7, P5 ;  /* 0x000000010f4f7824 */ /* 0x000fe200028e0607 */
[----:B------:R-:W-:Y:S01]  /*a3d0*/  F2FP.BF16.F32.PACK_AB R80, RZ, R80 ;  /* 0x00000050ff50723e */ /* 0x000fe200000010ff */
[-C--:B------:R-:W-:Y:S01]  /*a3e0*/  FMUL R107, R107, R169.reuse ;  /* 0x000000a96b6b7220 */ /* 0x080fe20000400000 */
[----:B0-----:R-:W-:Y:S01]  /*a3f0*/  PRMT R14, R12, 0x7610, R14 ;  /* 0x000076100c0e7816 */ /* 0x001fe2000000000e */
[-C--:B------:R-:W-:Y:S01]  /*a400*/  FMUL R108, R108, R169.reuse ;  /* 0x000000a96c6c7220 */ /* 0x080fe20000400000 */
[----:B------:R-:W-:Y:S01]  /*a410*/  LOP3.LUT R75, R13, 0x20, RZ, 0xfc, !PT ;  /* 0x000000200d4b7812 */ /* 0x000fe200078efcff */
[----:B------:R0:W-:Y:S01]  /*a420*/  @P0 STG.E.U16 desc[UR36][R72.64], R120 ;  /* 0x0000007848000986 */ /* 0x0001e2000c101524 */
[C---:B------:R-:W-:Y:S01]  /*a430*/  ISETP.GT.AND P1, PT, R0.reuse, 0x10, P3 ;  /* 0x000000100000780c */ /* 0x040fe20001f24270 */
[-C--:B------:R-:W-:Y:S01]  /*a440*/  FMUL R109, R109, R169.reuse ;  /* 0x000000a96d6d7220 */ /* 0x080fe20000400000 */
[----:B------:R-:W-:Y:S01]  /*a450*/  ISETP.GT.AND P0, PT, R0, 0x11, P3 ;  /* 0x000000110000780c */ /* 0x000fe20001f04270 */
[----:B------:R2:W-:Y:S01]  /*a460*/  @P4 STG.E.U16 desc[UR36][R78.64], R14 ;  /* 0x0000000e4e004986 */ /* 0x0005e2000c101524 */
[----:B-1----:R-:W-:Y:S01]  /*a470*/  IADD3 R76, P5, R75, R4, RZ ;  /* 0x000000044b4c7210 */ /* 0x002fe20007fbe0ff */
[-C--:B------:R-:W-:Y:S01]  /*a480*/  FMUL R110, R110, R169.reuse ;  /* 0x000000a96e6e7220 */ /* 0x080fe20000400000 */
[----:B------:R-:W-:Y:S01]  /*a490*/  PRMT R20, R80, 0x7610, R20 ;  /* 0x0000761050147816 */ /* 0x000fe20000000014 */
[----:B------:R-:W-:Y:S01]  /*a4a0*/  FMUL R112, R112, R169 ;  /* 0x000000a970707220 */ /* 0x000fe20000400000 */
[----:B------:R-:W-:Y:S01]  /*a4b0*/  F2FP.BF16.F32.PACK_AB R12, RZ, R81 ;  /* 0x00000051ff0c723e */ /* 0x000fe200000010ff */
[--C-:B------:R-:W-:Y:S01]  /*a4c0*/  IMAD.X R77, R15, 0x1, R5.reuse, P5 ;  /* 0x000000010f4d7824 */ /* 0x100fe200028e0605 */
[----:B------:R-:W-:Y:S01]  /*a4d0*/  F2FP.BF16.F32.PACK_AB R84, RZ, R84 ;  /* 0x00000054ff54723e */ /* 0x000fe200000010ff */
[-C--:B------:R-:W-:Y:S01]  /*a4e0*/  FMUL R111, R111, R169.reuse ;  /* 0x000000a96f6f7220 */ /* 0x080fe20000400000 */
[----:B0-----:R-:W-:Y:S01]  /*a4f0*/  LOP3.LUT R73, R13, 0x22, RZ, 0xfc, !PT ;  /* 0x000000220d497812 */ /* 0x001fe200078efcff */
[-C--:B------:R-:W-:Y:S01]  /*a500*/  FMUL R114, R114, R169.reuse ;  /* 0x000000a972727220 */ /* 0x080fe20000400000 */
[----:B------:R-:W-:Y:S01]  /*a510*/  PRMT R72, R12, 0x7610, R72 ;  /* 0x000076100c487816 */ /* 0x000fe20000000048 */
[----:B------:R0:W-:Y:S01]  /*a520*/  @P1 STG.E.U16 desc[UR36][R76.64], R20 ;  /* 0x000000144c001986 */ /* 0x0001e2000c101524 */
[----:B------:R-:W-:Y:S01]  /*a530*/  IADD3 R80, P4, R73, R4, RZ ;  /* 0x0000000449507210 */ /* 0x000fe20007f9e0ff */
[-C--:B------:R-:W-:Y:S01]  /*a540*/  FMUL R12, R82, R169.reuse ;  /* 0x000000a9520c7220 */ /* 0x080fe20000400000 */
[----:B------:R-:W-:Y:S01]  /*a550*/  ISETP.GT.AND P1, PT, R0, 0x10, P2 ;  /* 0x000000100000780c */ /* 0x000fe20001724270 */
[-C--:B------:R-:W-:Y:S01]  /*a560*/  FMUL R115, R115, R169.reuse ;  /* 0x000000a973737220 */ /* 0x080fe20000400000 */
[-C--:B------:R-:W-:Y:S01]  /*a570*/  IADD3 R120, P5, R73, R6.reuse, RZ ;  /* 0x0000000649787210 */ /* 0x080fe20007fbe0ff */
[----:B------:R-:W-:Y:S01]  /*a580*/  IMAD.X R81, R15, 0x1, R5, P4 ;  /* 0x000000010f517824 */ /* 0x000fe200020e0605 */
[----:B------:R-:W-:Y:S01]  /*a590*/  IADD3 R82, P4, R75, R6, RZ ;  /* 0x000000064b527210 */ /* 0x000fe20007f9e0ff */
[----:B------:R-:W-:Y:S01]  /*a5a0*/  FMUL R116, R116, R169 ;  /* 0x000000a974747220 */ /* 0x000fe20000400000 */
[----:B--2---:R-:W-:Y:S01]  /*a5b0*/  F2FP.BF16.F32.PACK_AB R14, RZ, R83 ;  /* 0x00000053ff0e723e */ /* 0x004fe200000010ff */
[C-C-:B------:R-:W-:Y:S01]  /*a5c0*/  IMAD.X R121, R15.reuse, 0x1, R7.reuse, P5 ;  /* 0x000000010f797824 */ /* 0x140fe200028e0607 */
[----:B------:R1:W-:Y:S01]  /*a5d0*/  @P0 STG.E.U16 desc[UR36][R80.64], R72 ;  /* 0x0000004850000986 */ /* 0x0003e2000c101524 */
[----:B------:R-:W-:Y:S01]  /*a5e0*/  ISETP.GT.AND P0, PT, R0, 0x11, P2 ;  /* 0x000000110000780c */ /* 0x000fe20001704270 */
[----:B------:R-:W-:Y:S01]  /*a5f0*/  IMAD.X R83, R15, 0x1, R7, P4 ;  /* 0x000000010f537824 */ /* 0x000fe200020e0607 */
[----:B------:R-:W-:Y:S01]  /*a600*/  F2FP.BF16.F32.PACK_AB R12, RZ, R12 ;  /* 0x0000000cff0c723e */ /* 0x000fe200000010ff */
[-C--:B------:R-:W-:Y:S01]  /*a610*/  FMUL R117, R117, R169.reuse ;  /* 0x000000a975757220 */ /* 0x080fe20000400000 */
[C---:B0-----:R-:W-:Y:S01]  /*a620*/  LOP3.LUT R77, R13.reuse, 0x30, RZ, 0xfc, !PT ;  /* 0x000000300d4d7812 */ /* 0x041fe200078efcff */
[-C--:B------:R-:W-:Y:S01]  /*a630*/  FMUL R118, R118, R169.reuse ;  /* 0x000000a976767220 */ /* 0x080fe20000400000 */
[----:B------:R-:W-:Y:S01]  /*a640*/  LOP3.LUT R79, R13, 0x32, RZ, 0xfc, !PT ;  /* 0x000000320d4f7812 */ /* 0x000fe200078efcff */
[----:B------:R0:W-:Y:S01]  /*a650*/  @P1 STG.E.U16 desc[UR36][R82.64], R12 ;  /* 0x0000000c52001986 */ /* 0x0001e2000c101524 */
[----:B------:R-:W-:Y:S01]  /*a660*/  ISETP.GT.AND P1, PT, R0, 0x18, P3 ;  /* 0x000000180000780c */ /* 0x000fe20001f24270 */
[-C--:B------:R-:W-:Y:S01]  /*a670*/  FMUL R119, R119, R169.reuse ;  /* 0x000000a977777220 */ /* 0x080fe20000400000 */
[----:B------:R-:W-:Y:S01]  /*a680*/  PRMT R20, R84, 0x7610, R20 ;  /* 0x0000761054147816 */ /* 0x000fe20000000014 */
[-C--:B------:R-:W-:Y:S01]  /*a690*/  FMUL R24, R24, R169.reuse ;  /* 0x000000a918187220 */ /* 0x080fe20000400000 */
[-C--:B-1----:R-:W-:Y:S01]  /*a6a0*/  IADD3 R80, P4, R77, R4.reuse, RZ ;  /* 0x000000044d507210 */ /* 0x082fe20007f9e0ff */
[----:B------:R1:W-:Y:S01]  /*a6b0*/  @P0 STG.E.U16 desc[UR36][R120.64], R14 ;  /* 0x0000000e78000986 */ /* 0x0003e2000c101524 */
[----:B------:R-:W-:Y:S01]  /*a6c0*/  ISETP.GT.AND P0, PT, R0, 0x19, P3 ;  /* 0x000000190000780c */ /* 0x000fe20001f04270 */
[----:B------:R-:W-:Y:S01]  /*a6d0*/  FMUL R30, R30, R169 ;  /* 0x000000a91e1e7220 */ /* 0x000fe20000400000 */
[----:B------:R-:W-:Y:S01]  /*a6e0*/  F2FP.BF16.F32.PACK_AB R85, RZ, R85 ;  /* 0x00000055ff55723e */ /* 0x000fe200000010ff */
[--C-:B------:R-:W-:Y:S01]  /*a6f0*/  IMAD.X R81, R15, 0x1, R5.reuse, P4 ;  /* 0x000000010f517824 */ /* 0x100fe200020e0605 */
[----:B------:R-:W-:Y:S01]  /*a700*/  ISETP.GT.AND P4, PT, R0, 0x18, P2 ;  /* 0x000000180000780c */ /* 0x000fe20001784270 */
[-C--:B------:R-:W-:Y:S01]  /*a710*/  FMUL R31, R31, R169.reuse ;  /* 0x000000a91f1f7220 */ /* 0x080fe20000400000 */
[----:B0-----:R-:W-:Y:S01]  /*a720*/  IADD3 R82, P5, R79, R4, RZ ;  /* 0x000000044f527210 */ /* 0x001fe20007fbe0ff */
[-C--:B------:R-:W-:Y:S01]  /*a730*/  FMUL R32, R32, R169.reuse ;  /* 0x000000a920207220 */ /* 0x080fe20000400000 */
[----:B------:R-:W-:Y:S01]  /*a740*/  F2FP.BF16.F32.PACK_AB R12, RZ, R86 ;  /* 0x00000056ff0c723e */ /* 0x000fe200000010ff */
[----:B------:R0:W-:Y:S01]  /*a750*/  @P1 STG.E.U16 desc[UR36][R80.64], R20 ;  /* 0x0000001450001986 */ /* 0x0001e2000c101524 */
[----:B------:R-:W-:Y:S01]  /*a760*/  ISETP.GT.AND P1, PT, R0, 0x19, P2 ;  /* 0x000000190000780c */ /* 0x000fe20001724270 */
[----:B------:R-:W-:Y:S01]  /*a770*/  IMAD.X R83, R15, 0x1, R5, P5 ;  /* 0x000000010f537824 */ /* 0x000fe200028e0605 */
[----:B------:R-:W-:Y:S01]  /*a780*/  IADD3 R84, P5, R77, R6, RZ ;  /* 0x000000064d547210 */ /* 0x000fe20007fbe0ff */
[-C--:B------:R-:W-:Y:S01]  /*a790*/  FMUL R33, R33, R169.reuse ;  /* 0x000000a921217220 */ /* 0x080fe20000400000 */
[----:B-1----:R-:W-:Y:S01]  /*a7a0*/  F2FP.BF16.F32.PACK_AB R14, RZ, R88 ;  /* 0x00000058ff0e723e */ /* 0x002fe200000010ff */
[----:B------:R-:W-:Y:S01]  /*a7b0*/  FMUL R34, R34, R169 ;  /* 0x000000a922227220 */ /* 0x000fe20000400000 */
[----:B------:R1:W-:Y:S01]  /*a7c0*/  @P0 STG.E.U16 desc[UR36][R82.64], R85 ;  /* 0x0000005552000986 */ /* 0x0003e2000c101524 */
[----:B------:R-:W-:Y:S01]  /*a7d0*/  F2FP.BF16.F32.PACK_AB R87, RZ, R87 ;  /* 0x00000057ff57723e */ /* 0x000fe200000010ff */
[-C--:B------:R-:W-:Y:S01]  /*a7e0*/  FMUL R35, R35, R169.reuse ;  /* 0x000000a923237220 */ /* 0x080fe20000400000 */
[----:B------:R-:W-:Y:S01]  /*a7f0*/  ISETP.GT.AND P0, PT, R0, 0x20, P3 ;  /* 0x000000200000780c */ /* 0x000fe20001f04270 */
[-C--:B------:R-:W-:Y:S01]  /*a800*/  FMUL R36, R36, R169.reuse ;  /* 0x000000a924247220 */ /* 0x080fe20000400000 */
[----:B0-----:R-:W-:Y:S01]  /*a810*/  PRMT R20, R12, 0x7610, R20 ;  /* 0x000076100c147816 */ /* 0x001fe20000000014 */
[-C--:B------:R-:W-:Y:S01]  /*a820*/  FMUL R12, R89, R169.reuse ;  /* 0x000000a9590c7220 */ /* 0x080fe20000400000 */
[----:B------:R-:W-:Y:S01]  /*a830*/  LOP3.LUT R81, R13, 0x40, RZ, 0xfc, !PT ;  /* 0x000000400d517812 */ /* 0x000fe200078efcff */
[-C--:B------:R-:W-:Y:S01]  /*a840*/  FMUL R37, R37, R169.reuse ;  /* 0x000000a925257220 */ /* 0x080fe20000400000 */
[----:B------:R-:W-:Y:S01]  /*a850*/  PRMT R72, R87, 0x7610, R72 ;  /* 0x0000761057487816 */ /* 0x000fe20000000048 */
[-C--:B------:R-:W-:Y:S01]  /*a860*/  FMUL R38, R38, R169.reuse ;  /* 0x000000a926267220 */ /* 0x080fe20000400000 */
[----:B------:R-:W-:Y:S01]  /*a870*/  PRMT R74, R14, 0x7610, R74 ;  /* 0x000076100e4a7816 */ /* 0x000fe2000000004a */
[--C-:B-1----:R-:W-:Y:S01]  /*a880*/  IMAD.X R85, R15, 0x1, R7.reuse, P5 ;  /* 0x000000010f557824 */ /* 0x102fe200028e0607 */
[----:B------:R-:W-:Y:S01]  /*a890*/  IADD3 R86, P5, R79, R6, RZ ;  /* 0x000000064f567210 */ /* 0x000fe20007fbe0ff */
[-C--:B------:R-:W-:Y:S01]  /*a8a0*/  FMUL R39, R39, R169.reuse ;  /* 0x000000a927277220 */ /* 0x080fe20000400000 */
[----:B------:R-:W-:Y:S01]  /*a8b0*/  LOP3.LUT R83, R13, 0x42, RZ, 0xfc, !PT ;  /* 0x000000420d537812 */ /* 0x000fe200078efcff */
[-C--:B------:R-:W-:Y:S01]  /*a8c0*/  FMUL R40, R40, R169.reuse ;  /* 0x000000a928287220 */ /* 0x080fe20000400000 */
[----:B------:R0:W-:Y:S01]  /*a8d0*/  @P4 STG.E.U16 desc[UR36][R84.64], R20 ;  /* 0x0000001454004986 */ /* 0x0001e2000c101524 */
[----:B------:R-:W-:Y:S01]  /*a8e0*/  IADD3 R88, P4, R81, R4, RZ ;  /* 0x0000000451587210 */ /* 0x000fe20007f9e0ff */
[----:B------:R-:W-:Y:S01]  /*a8f0*/  IMAD.X R87, R15, 0x1, R7, P5 ;  /* 0x000000010f577824 */ /* 0x000fe200028e0607 */
[----:B------:R-:W-:Y:S01]  /*a900*/  F2FP.BF16.F32.PACK_AB R12, RZ, R12 ;  /* 0x0000000cff0c723e */ /* 0x000fe200000010ff */
[-C--:B------:R-:W-:Y:S01]  /*a910*/  FMUL R41, R41, R169.reuse ;  /* 0x000000a929297220 */ /* 0x080fe20000400000 */
[----:B------:R-:W-:Y:S01]  /*a920*/  F2FP.BF16.F32.PACK_AB R14, RZ, R90 ;  /* 0x0000005aff0e723e */ /* 0x000fe200000010ff */
[--C-:B------:R-:W-:Y:S01]  /*a930*/  IMAD.X R89, R15, 0x1, R5.reuse, P4 ;  /* 0x000000010f597824 */ /* 0x100fe200020e0605 */
[----:B------:R1:W-:Y:S01]  /*a940*/  @P1 STG.E.U16 desc[UR36][R86.64], R72 ;  /* 0x0000004856001986 */ /* 0x0003e2000c101524 */
[----:B------:R-:W-:Y:S01]  /*a950*/  ISETP.GT.AND P1, PT, R0, 0x21, P3 ;  /* 0x000000210000780c */ /* 0x000fe20001f24270 */
[-C--:B------:R-:W-:Y:S01]  /*a960*/  FMUL R42, R42, R169.reuse ;  /* 0x000000a92a2a7220 */ /* 0x080fe20000400000 */
[----:B------:R-:W-:Y:S01]  /*a970*/  PRMT R76, R14, 0x7610, R76 ;  /* 0x000076100e4c7816 */ /* 0x000fe2000000004c */
[----:B------:R2:W-:Y:S01]  /*a980*/  @P0 STG.E.U16 desc[UR36][R88.64], R74 ;  /* 0x0000004a58000986 */ /* 0x0005e2000c101524 */
[----:B0-----:R-:W-:Y:S01]  /*a990*/  IADD3 R84, P4, R83, R4, RZ ;  /* 0x0000000453547210 */ /* 0x001fe20007f9e0ff */
[-C--:B------:R-:W-:Y:S01]  /*a9a0*/  FMUL R43, R43, R169.reuse ;  /* 0x000000a92b2b7220 */ /* 0x080fe20000400000 */
[----:B------:R-:W-:Y:S01]  /*a9b0*/  ISETP.GT.AND P0, PT, R0, 0x20, P2 ;  /* 0x000000200000780c */ /* 0x000fe20001704270 */
[-C--:B------:R-:W-:Y:S01]  /*a9c0*/  FMUL R44, R44, R169.reuse ;  /* 0x000000a92c2c7220 */ /* 0x080fe20000400000 */
[----:B------:R-:W-:Y:S01]  /*a9d0*/  F2FP.BF16.F32.PACK_AB R20, RZ, R92 ;  /* 0x0000005cff14723e */ /* 0x000fe200000010ff */
[----:B------:R-:W-:Y:S01]  /*a9e0*/  IMAD.X R85, R15, 0x1, R5, P4 ;  /* 0x000000010f557824 */ /* 0x000fe200020e0605 */
[-C--:B------:R-:W-:Y:S01]  /*a9f0*/  IADD3 R90, P4, R81, R6.reuse, RZ ;  /* 0x00000006515a7210 */ /* 0x080fe20007f9e0ff */
[-C--:B------:R-:W-:Y:S01]  /*aa00*/  FMUL R45, R45, R169.reuse ;  /* 0x000000a92d2d7220 */ /* 0x080fe20000400000 */
[----:B-1----:R-:W-:Y:S01]  /*aa10*/  PRMT R72, R12, 0x7610, R72 ;  /* 0x000076100c487816 */ /* 0x002fe20000000048 */
[-C--:B------:R-:W-:Y:S01]  /*aa20*/  FMUL R12, R91, R169.reuse ;  /* 0x000000a95b0c7220 */ /* 0x080fe20000400000 */
[----:B------:R-:W-:Y:S01]  /*aa30*/  LOP3.LUT R87, R13, 0x50, RZ, 0xfc, !PT ;  /* 0x000000500d577812 */ /* 0x000fe200078efcff */
[--C-:B------:R-:W-:Y:S01]  /*aa40*/  IMAD.X R91, R15, 0x1, R7.reuse, P4 ;  /* 0x000000010f5b7824 */ /* 0x100fe200020e0607 */
[----:B------:R-:W-:Y:S01]  /*aa50*/  ISETP.GT.AND P4, PT, R0, 0x21, P2 ;  /* 0x000000210000780c */ /* 0x000fe20001784270 */
[----:B------:R0:W-:Y:S01]  /*aa60*/  @P1 STG.E.U16 desc[UR36][R84.64], R72 ;  /* 0x0000004854001986 */ /* 0x0001e2000c101524 */
[----:B--2---:R-:W-:Y:S01]  /*aa70*/  IADD3 R88, P5, R83, R6, RZ ;  /* 0x0000000653587210 */ /* 0x004fe20007fbe0ff */
[----:B------:R-:W-:Y:S01]  /*aa80*/  FMUL R46, R46, R169 ;  /* 0x000000a92e2e7220 */ /* 0x000fe20000400000 */
[----:B------:R-:W-:Y:S01]  /*aa90*/  ISETP.GT.AND P1, PT, R0, 0x28, P3 ;  /* 0x000000280000780c */ /* 0x000fe20001f24270 */
[----:B------:R1:W-:Y:S01]  /*aaa0*/  @P0 STG.E.U16 desc[UR36][R90.64], R76 ;  /* 0x0000004c5a000986 */ /* 0x0003e2000c101524 */
[----:B------:R-:W-:Y:S01]  /*aab0*/  F2FP.BF16.F32.PACK_AB R14, RZ, R12 ;  /* 0x0000000cff0e723e */ /* 0x000fe200000010ff */
[----:B------:R-:W-:-:S02]  /*aac0*/  IMAD.X R89, R15, 0x1, R7, P5 ;  /* 0x000000010f597824 */ /* 0x000fc400028e0607 */
[-C--:B------:R-:W-:Y:S01]  /*aad0*/  FMUL R12, R93, R169.reuse ;  /* 0x000000a95d0c7220 */ /* 0x080fe20000400000 */
[----:B------:R-:W-:Y:S01]  /*aae0*/  IADD3 R92, P5, R87, R4, RZ ;  /* 0x00000004575c7210 */ /* 0x000fe20007fbe0ff */
[-C--:B------:R-:W-:Y:S01]  /*aaf0*/  FMUL R47, R47, R169.reuse ;  /* 0x000000a92f2f7220 */ /* 0x080fe20000400000 */
[----:B------:R-:W-:Y:S01]  /*ab00*/  ISETP.GT.AND P0, PT, R0, 0x29, P3 ;  /* 0x000000290000780c */ /* 0x000fe20001f04270 */
[-C--:B------:R-:W-:Y:S01]  /*ab10*/  FMUL R48, R48, R169.reuse ;  /* 0x000000a930307220 */ /* 0x080fe20000400000 */
[----:B0-----:R-:W-:Y:S01]  /*ab20*/  LOP3.LUT R85, R13, 0x52, RZ, 0xfc, !PT ;  /* 0x000000520d557812 */ /* 0x001fe200078efcff */
[----:B------:R0:W-:Y:S01]  /*ab30*/  @P4 STG.E.U16 desc[UR36][R88.64], R14 ;  /* 0x0000000e58004986 */ /* 0x0001e2000c101524 */
[--C-:B------:R-:W-:Y:S01]  /*ab40*/  IMAD.X R93, R15, 0x1, R5.reuse, P5 ;  /* 0x000000010f5d7824 */ /* 0x100fe200028e0605 */
[----:B------:R-:W-:Y:S01]  /*ab50*/  F2FP.BF16.F32.PACK_AB R12, RZ, R12 ;  /* 0x0000000cff0c723e */ /* 0x000fe200000010ff */
[-C--:B------:R-:W-:Y:S01]  /*ab60*/  FMUL R49, R49, R169.reuse ;  /* 0x000000a931317220 */ /* 0x080fe20000400000 */
[----:B-1----:R-:W-:Y:S01]  /*ab70*/  IADD3 R90, P4, R85, R4, RZ ;  /* 0x00000004555a7210 */ /* 0x002fe20007f9e0ff */
[-C--:B------:R-:W-:Y:S01]  /*ab80*/  FMUL R50, R50, R169.reuse ;  /* 0x000000a932327220 */ /* 0x080fe20000400000 */
[----:B------:R-:W-:Y:S01]  /*ab90*/  PRMT R72, R12, 0x7610, R72 ;  /* 0x000076100c487816 */ /* 0x000fe20000000048 */
[----:B------:R1:W-:Y:S01]  /*aba0*/  @P1 STG.E.U16 desc[UR36][R92.64], R20 ;  /* 0x000000145c001986 */ /* 0x0003e2000c101524 */
[-C--:B------:R-:W-:Y:S01]  /*abb0*/  FMUL R12, R94, R169.reuse ;  /* 0x000000a95e0c7220 */ /* 0x080fe20000400000 */
[----:B------:R-:W-:Y:S01]  /*abc0*/  IMAD.X R91, R15, 0x1, R5, P4 ;  /* 0x000000010f5b7824 */ /* 0x000fe200020e0605 */
[----:B------:R-:W-:Y:S01]  /*abd0*/  ISETP.GT.AND P1, PT, R0, 0x28, P2 ;  /* 0x000000280000780c */ /* 0x000fe20001724270 */
[-C--:B------:R-:W-:Y:S01]  /*abe0*/  FMUL R51, R51, R169.reuse ;  /* 0x000000a933337220 */ /* 0x080fe20000400000 */
[----:B------:R-:W-:Y:S01]  /*abf0*/  IADD3 R94, P4, R87, R6, RZ ;  /* 0x00000006575e7210 */ /* 0x000fe20007f9e0ff */
[-C--:B------:R-:W-:Y:S01]  /*ac00*/  FMUL R52, R52, R169.reuse ;  /* 0x000000a934347220 */ /* 0x080fe20000400000 */
[----:B------:R2:W-:Y:S01]  /*ac10*/  @P0 STG.E.U16 desc[UR36][R90.64], R72 ;  /* 0x000000485a000986 */ /* 0x0005e2000c101524 */
[----:B------:R-:W-:Y:S01]  /*ac20*/  ISETP.GT.AND P0, PT, R0, 0x29, P2 ;  /* 0x000000290000780c */ /* 0x000fe20001704270 */
[-C--:B------:R-:W-:Y:S01]  /*ac30*/  FMUL R53, R53, R169.reuse ;  /* 0x000000a935357220 */ /* 0x080fe20000400000 */
[----:B------:R-:W-:Y:S01]  /*ac40*/  F2FP.BF16.F32.PACK_AB R12, RZ, R12 ;  /* 0x0000000cff0c723e */ /* 0x000fe200000010ff */
[----:B------:R-:W-:Y:S01]  /*ac50*/  FMUL R54, R54, R169 ;  /* 0x000000a936367220 */ /* 0x000fe20000400000 */
[----:B0-----:R-:W-:Y:S01]  /*ac60*/  F2FP.BF16.F32.PACK_AB R14, RZ, R95 ;  /* 0x0000005fff0e723e */ /* 0x001fe200000010ff */
[--C-:B------:R-:W-:Y:S01]  /*ac70*/  IMAD.X R95, R15, 0x1, R7.reuse, P4 ;  /* 0x000000010f5f7824 */ /* 0x100fe200020e0607 */
[----:B-1----:R-:W-:Y:S01]  /*ac80*/  IADD3 R92, P5, R85, R6, RZ ;  /* 0x00000006555c7210 */ /* 0x002fe20007fbe0ff */
[-C--:B------:R-:W-:Y:S01]  /*ac90*/  FMUL R55, R55, R169.reuse ;  /* 0x000000a937377220 */ /* 0x080fe20000400000 */
[----:B------:R-:W-:Y:S01]  /*aca0*/  PRMT R20, R12, 0x7610, R20 ;  /* 0x000076100c147816 */ /* 0x000fe20000000014 */
[-C--:B------:R-:W-:Y:S01]  /*acb0*/  FMUL R12, R96, R169.reuse ;  /* 0x000000a9600c7220 */ /* 0x080fe20000400000 */
[----:B------:R-:W-:Y:S01]  /*acc0*/  LOP3.LUT R89, R13, 0x60, RZ, 0xfc, !PT ;  /* 0x000000600d597812 */ /* 0x000fe200078efcff */
[----:B------:R-:W-:Y:S01]  /*acd0*/  IMAD.X R93, R15, 0x1, R7, P5 ;  /* 0x000000010f5d7824 */ /* 0x000fe200028e0607 */
[----:B------:R-:W-:Y:S01]  /*ace0*/  PRMT R74, R14, 0x7610, R74 ;  /* 0x000076100e4a7816 */ /* 0x000fe2000000004a */
[----:B------:R0:W-:Y:S01]  /*acf0*/  @P1 STG.E.U16 desc[UR36][R94.64], R20 ;  /* 0x000000145e001986 */ /* 0x0001e2000c101524 */
[----:B--2---:R-:W-:Y:S01]  /*ad00*/  LOP3.LUT R91, R13, 0x62, RZ, 0xfc, !PT ;  /* 0x000000620d5b7812 */ /* 0x004fe200078efcff */
[-C--:B------:R-:W-:Y:S01]  /*ad10*/  FMUL R56, R56, R169.reuse ;  /* 0x000000a938387220 */ /* 0x080fe20000400000 */
[----:B------:R-:W-:Y:S01]  /*ad20*/  ISETP.GT.AND P1, PT, R0, 0x30, P3 ;  /* 0x000000300000780c */ /* 0x000fe20001f24270 */
[----:B------:R1:W-:Y:S01]  /*ad30*/  @P0 STG.E.U16 desc[UR36][R92.64], R74 ;  /* 0x0000004a5c000986 */ /* 0x0003e2000c101524 */
[----:B------:R-:W-:Y:S01]  /*ad40*/  IADD3 R96, P4, R89, R4, RZ ;  /* 0x0000000459607210 */ /* 0x000fe20007f9e0ff */
[-C--:B------:R-:W-:Y:S01]  /*ad50*/  FMUL R57, R57, R169.reuse ;  /* 0x000000a939397220 */ /* 0x080fe20000400000 */
[----:B------:R-:W-:Y:S01]  /*ad60*/  F2FP.BF16.F32.PACK_AB R12, RZ, R12 ;  /* 0x0000000cff0c723e */ /* 0x000fe200000010ff */
[-C--:B------:R-:W-:Y:S01]  /*ad70*/  FMUL R58, R58, R169.reuse ;  /* 0x000000a93a3a7220 */ /* 0x080fe20000400000 */
[----:B------:R-:W-:Y:S01]  /*ad80*/  ISETP.GT.AND P0, PT, R0, 0x31, P3 ;  /* 0x000000310000780c */ /* 0x000fe20001f04270 */
[----:B------:R-:W-:Y:S01]  /*ad90*/  FMUL R59, R59, R169 ;  /* 0x000000a93b3b7220 */ /* 0x000fe20000400000 */
[----:B------:R-:W-:Y:S01]  /*ada0*/  F2FP.BF16.F32.PACK_AB R14, RZ, R97 ;  /* 0x00000061ff0e723e */ /* 0x000fe200000010ff */
[--C-:B------:R-:W-:Y:S01]  /*adb0*/  IMAD.X R97, R15, 0x1, R5.reuse, P4 ;  /* 0x000000010f617824 */ /* 0x100fe200020e0605 */
[----:B0-----:R-:W-:Y:S01]  /*adc0*/  IADD3 R94, P5, R91, R4, RZ ;  /* 0x000000045b5e7210 */ /* 0x001fe20007fbe0ff */
[-C--:B------:R-:W-:Y:S01]  /*add0*/  FMUL R60, R60, R169.reuse ;  /* 0x000000a93c3c7220 */ /* 0x080fe20000400000 */
[----:B------:R-:W-:Y:S01]  /*ade0*/  ISETP.GT.AND P4, PT, R0, 0x30, P2 ;  /* 0x000000300000780c */ /* 0x000fe20001784270 */
[-C--:B-1----:R-:W-:Y:S01]  /*adf0*/  FMUL R74, R29, R169.reuse ;  /* 0x000000a91d4a7220 */ /* 0x082fe20000400000 */
[----:B------:R-:W-:Y:S01]  /*ae00*/  PRMT R20, R12, 0x7610, R20 ;  /* 0x000076100c147816 */ /* 0x000fe20000000014 */
[----:B------:R-:W-:Y:S01]  /*ae10*/  IMAD.X R95, R15, 0x1, R5, P5 ;  /* 0x000000010f5f7824 */ /* 0x000fe200028e0605 */
[----:B------:R-:W-:Y:S01]  /*ae20*/  F2FP.BF16.F32.PACK_AB R12, RZ, R98 ;  /* 0x00000062ff0c723e */ /* 0x000fe200000010ff */
[-C--:B------:R-:W-:Y:S01]  /*ae30*/  FMUL R61, R61, R169.reuse ;  /* 0x000000a93d3d7220 */ /* 0x080fe20000400000 */
[----:B------:R-:W-:Y:S01]  /*ae40*/  IADD3 R98, P5, R89, R6, RZ ;  /* 0x0000000659627210 */ /* 0x000fe20007fbe0ff */
[----:B------:R0:W-:Y:S01]  /*ae50*/  @P1 STG.E.U16 desc[UR36][R96.64], R20 ;  /* 0x0000001460001986 */ /* 0x0001e2000c101524 */
[----:B------:R-:W-:Y:S01]  /*ae60*/  PRMT R72, R14, 0x7610, R72 ;  /* 0x000076100e487816 */ /* 0x000fe20000000048 */
[----:B------:R-:W-:Y:S01]  /*ae70*/  FMUL R62, R62, R169 ;  /* 0x000000a93e3e7220 */ /* 0x000fe20000400000 */
[----:B------:R-:W-:Y:S01]  /*ae80*/  F2FP.BF16.F32.PACK_AB R14, RZ, R99 ;  /* 0x00000063ff0e723e */ /* 0x000fe200000010ff */
[--C-:B------:R-:W-:Y:S01]  /*ae90*/  IMAD.X R99, R15, 0x1, R7.reuse, P5 ;  /* 0x000000010f637824 */ /* 0x100fe200028e0607 */
[----:B------:R-:W-:Y:S01]  /*aea0*/  LOP3.LUT R93, R13, 0x70, RZ, 0xfc, !PT ;  /* 0x000000700d5d7812 */ /* 0x000fe200078efcff */
[----:B------:R1:W-:Y:S01]  /*aeb0*/  @P0 STG.E.U16 desc[UR36][R94.64], R72 ;  /* 0x000000485e000986 */ /* 0x0003e2000c101524 */
[C---:B------:R-:W-:Y:S01]  /*aec0*/  ISETP.GT.AND P1, PT, R0.reuse, 0x31, P2 ;  /* 0x000000310000780c */ /* 0x040fe20001724270 */
[-C--:B------:R-:W-:Y:S01]  /*aed0*/  FMUL R63, R63, R169.reuse ;  /* 0x000000a93f3f7220 */ /* 0x080fe20000400000 */
[----:B------:R-:W-:Y:S01]  /*aee0*/  ISETP.GT.AND P0, PT, R0, 0x38, P3 ;  /* 0x000000380000780c */ /* 0x000fe20001f04270 */
[-C--:B------:R-:W-:Y:S01]  /*aef0*/  FMUL R64, R64, R169.reuse ;  /* 0x000000a940407220 */ /* 0x080fe20000400000 */
[----:B------:R-:W-:Y:S01]  /*af00*/  F2FP.BF16.F32.PACK_AB R102, RZ, R102 ;  /* 0x00000066ff66723e */ /* 0x000fe200000010ff */
[-C--:B------:R-:W-:Y:S01]  /*af10*/  FMUL R65, R65, R169.reuse ;  /* 0x000000a941417220 */ /* 0x080fe20000400000 */
[----:B0-----:R-:W-:Y:S01]  /*af20*/  PRMT R20, R12, 0x7610, R20 ;  /* 0x000076100c147816 */ /* 0x001fe20000000014 */
[-C--:B------:R-:W-:Y:S01]  /*af30*/  FMUL R12, R101, R169.reuse ;  /* 0x000000a9650c7220 */ /* 0x080fe20000400000 */
[----:B------:R-:W-:Y:S01]  /*af40*/  IADD3 R96, P5, R91, R6, RZ ;  /* 0x000000065b607210 */ /* 0x000fe20007fbe0ff */
[----:B------:R-:W-:Y:S01]  /*af50*/  FMUL R66, R66, R169 ;  /* 0x000000a942427220 */ /* 0x000fe20000400000 */
[----:B------:R-:W-:Y:S01]  /*af60*/  F2FP.BF16.F32.PACK_AB R103, RZ, R103 ;  /* 0x00000067ff67723e */ /* 0x000fe200000010ff */
[----:B------:R0:W-:Y:S01]  /*af70*/  @P4 STG.E.U16 desc[UR36][R98.64], R20 ;  /* 0x0000001462004986 */ /* 0x0001e2000c101524 */
[----:B-1----:R-:W-:Y:S01]  /*af80*/  PRMT R72, R14, 0x7610, R72 ;  /* 0x000076100e487816 */ /* 0x002fe20000000048 */
[----:B------:R-:W-:Y:S01]  /*af90*/  IMAD.X R97, R15, 0x1, R7, P5 ;  /* 0x000000010f617824 */ /* 0x000fe200028e0607 */
[----:B------:R-:W-:Y:S01]  /*afa0*/  F2FP.BF16.F32.PACK_AB R14, RZ, R100 ;  /* 0x00000064ff0e723e */ /* 0x000fe200000010ff */
[-C--:B------:R-:W-:Y:S01]  /*afb0*/  FMUL R67, R67, R169.reuse ;  /* 0x000000a943437220 */ /* 0x080fe20000400000 */
[-C--:B------:R-:W-:Y:S01]  /*afc0*/  IADD3 R100, P4, R93, R4.reuse, RZ ;  /* 0x000000045d647210 */ /* 0x080fe20007f9e0ff */
[-C--:B------:R-:W-:Y:S01]  /*afd0*/  FMUL R68, R68, R169.reuse ;  /* 0x000000a944447220 */ /* 0x080fe20000400000 */
[----:B------:R-:W-:Y:S01]  /*afe0*/  LOP3.LUT R95, R13, 0x72, RZ, 0xfc, !PT ;  /* 0x000000720d5f7812 */ /* 0x000fe200078efcff */
[----:B------:R1:W-:Y:S01]  /*aff0*/  @P1 STG.E.U16 desc[UR36][R96.64], R72 ;  /* 0x0000004860001986 */ /* 0x0003e2000c101524 */
[----:B------:R-:W-:Y:S01]  /*b000*/  ISETP.GT.AND P1, PT, R0, 0x39, P3 ;  /* 0x000000390000780c */ /* 0x000fe20001f24270 */
[--C-:B------:R-:W-:Y:S01]  /*b010*/  IMAD.X R101, R15, 0x1, R5.reuse, P4 ;  /* 0x000000010f657824 */ /* 0x100fe200020e0605 */
[----:B------:R-:W-:Y:S01]  /*b020*/  IADD3 R120, P4, R95, R4, RZ ;  /* 0x000000045f787210 */ /* 0x000fe20007f9e0ff */
[-C--:B------:R-:W-:Y:S01]  /*b030*/  FMUL R69, R69, R169.reuse ;  /* 0x000000a945457220 */ /* 0x080fe20000400000 */
[----:B------:R-:W-:Y:S01]  /*b040*/  F2FP.BF16.F32.PACK_AB R12, RZ, R12 ;  /* 0x0000000cff0c723e */ /* 0x000fe200000010ff */
[-C--:B------:R-:W-:Y:S01]  /*b050*/  FMUL R70, R70, R169.reuse ;  /* 0x000000a946467220 */ /* 0x080fe20000400000 */
[----:B------:R2:W-:Y:S01]  /*b060*/  @P0 STG.E.U16 desc[UR36][R100.64], R14 ;  /* 0x0000000e64000986 */ /* 0x0005e2000c101524 */
[----:B------:R-:W-:Y:S01]  /*b070*/  IMAD.X R121, R15, 0x1, R5, P4 ;  /* 0x000000010f797824 */ /* 0x000fe200020e0605 */
[----:B------:R-:W-:Y:S01]  /*b080*/  ISETP.GT.AND P0, PT, R0, 0x38, P2 ;  /* 0x000000380000780c */ /* 0x000fe20001704270 */
[----:B------:R-:W-:Y:S01]  /*b090*/  FMUL R71, R71, R169 ;  /* 0x000000a947477220 */ /* 0x000fe20000400000 */
[----:B0-----:R-:W-:-:S02]  /*b0a0*/  PRMT R20, R102, 0x7610, R20 ;  /* 0x0000761066147816 */ /* 0x001fc40000000014 */
[----:B-1----:R-:W-:Y:S01]  /*b0b0*/  IADD3 R96, P4, R93, R6, RZ ;  /* 0x000000065d607210 */ /* 0x002fe20007f9e0ff */
[----:B------:R0:W-:Y:S01]  /*b0c0*/  @P1 STG.E.U16 desc[UR36][R120.64], R12 ;  /* 0x0000000c78001986 */ /* 0x0001e2000c101524 */
[----:B------:R-:W-:Y:S02]  /*b0d0*/  F2FP.BF16.F32.PACK_AB R104, RZ, R104 ;  /* 0x00000068ff68723e */ /* 0x000fe400000010ff */
[----:B------:R-:W-:Y:S01]  /*b0e0*/  LOP3.LUT R99, R13, 0x80, RZ, 0xfc, !PT ;  /* 0x000000800d637812 */ /* 0x000fe200078efcff */
[--C-:B------:R-:W-:Y:S01]  /*b0f0*/  IMAD.X R97, R15, 0x1, R7.reuse, P4 ;  /* 0x000000010f617824 */ /* 0x100fe200020e0607 */
[C---:B------:R-:W-:Y:S02]  /*b100*/  ISETP.GT.AND P4, PT, R0.reuse, 0x39, P2 ;  /* 0x000000390000780c */ /* 0x040fe40001784270 */
[----:B--2---:R-:W-:Y:S02]  /*b110*/  IADD3 R100, P5, R95, R6, RZ ;  /* 0x000000065f647210 */ /* 0x004fe40007fbe0ff */
[----:B------:R-:W-:Y:S01]  /*b120*/  PRMT R14, R103, 0x7610, R14 ;  /* 0x00007610670e7816 */ /* 0x000fe2000000000e */
[----:B------:R1:W-:Y:S01]  /*b130*/  @P0 STG.E.U16 desc[UR36][R96.64], R20 ;  /* 0x0000001460000986 */ /* 0x0003e2000c101524 */
[C---:B------:R-:W-:Y:S01]  /*b140*/  ISETP.GT.AND P1, PT, R0.reuse, 0x40, P3 ;  /* 0x000000400000780c */ /* 0x040fe20001f24270 */
[----:B------:R-:W-:Y:S01]  /*b150*/  IMAD.X R101, R15, 0x1, R7, P5 ;  /* 0x000000010f657824 */ /* 0x000fe200028e0607 */
[----:B------:R-:W-:-:S02]  /*b160*/  ISETP.GT.AND P0, PT, R0, 0x41, P3 ;  /* 0x000000410000780c */ /* 0x000fc40001f04270 */
[----:B------:R-:W-:Y:S02]  /*b170*/  IADD3 R102, P5, R99, R4, RZ ;  /* 0x0000000463667210 */ /* 0x000fe40007fbe0ff */
[----:B0-----:R-:W-:Y:S01]  /*b180*/  F2FP.BF16.F32.PACK_AB R12, RZ, R105 ;  /* 0x00000069ff0c723e */ /* 0x001fe200000010ff */
[----:B------:R0:W-:Y:S01]  /*b190*/  @P4 STG.E.U16 desc[UR36][R100.64], R14 ;  /* 0x0000000e64004986 */ /* 0x0001e2000c101524 */
[----:B------:R-:W-:Y:S01]  /*b1a0*/  F2FP.BF16.F32.PACK_AB R108, RZ, R108 ;  /* 0x0000006cff6c723e */ /* 0x000fe200000010ff */
[----:B------:R-:W-:Y:S01]  /*b1b0*/  IMAD.X R103, R15, 0x1, R5, P5 ;  /* 0x000000010f677824 */ /* 0x000fe200028e0605 */
[----:B------:R-:W-:Y:S01]  /*b1c0*/  PRMT R72, R12, 0x7610, R72 ;  /* 0x000076100c487816 */ /* 0x000fe20000000048 */
[----:B------:R-:W-:Y:S01]  /*b1d0*/  FMUL R12, R106, R169 ;  /* 0x000000a96a0c7220 */ /* 0x000fe20000400000 */
[----:B-1----:R-:W-:Y:S02]  /*b1e0*/  LOP3.LUT R97, R13, 0x82, RZ, 0xfc, !PT ;  /* 0x000000820d617812 */ /* 0x002fe400078efcff */
[----:B------:R-:W-:-:S02]  /*b1f0*/  PRMT R20, R104, 0x7610, R20 ;  /* 0x0000761068147816 */ /* 0x000fc40000000014 */
[C---:B------:R-:W-:Y:S02]  /*b200*/  IADD3 R104, P4, R97.reuse, R4, RZ ;  /* 0x0000000461687210 */ /* 0x040fe40007f9e0ff */
[-C--:B------:R-:W-:Y:S01]  /*b210*/  IADD3 R120, P5, R97, R6.reuse, RZ ;  /* 0x0000000661787210 */ /* 0x080fe20007fbe0ff */
[----:B------:R1:W-:Y:S01]  /*b220*/  @P1 STG.E.U16 desc[UR36][R102.64], R20 ;  /* 0x0000001466001986 */ /* 0x0003e2000c101524 */
[C---:B------:R-:W-:Y:S01]  /*b230*/  ISETP.GT.AND P1, PT, R0.reuse, 0x40, P2 ;  /* 0x000000400000780c */ /* 0x040fe20001724270 */
[----:B------:R-:W-:Y:S01]  /*b240*/  IMAD.X R105, R15, 0x1, R5, P4 ;  /* 0x000000010f697824 */ /* 0x000fe200020e0605 */
[----:B------:R-:W-:Y:S01]  /*b250*/  IADD3 R106, P4, R99, R6, RZ ;  /* 0x00000006636a7210 */ /* 0x000fe20007f9e0ff */
[C-C-:B------:R-:W-:Y:S01]  /*b260*/  IMAD.X R121, R15.reuse, 0x1, R7.reuse, P5 ;  /* 0x000000010f797824 */ /* 0x140fe200028e0607 */
[----:B0-----:R-:W-:Y:S02]  /*b270*/  F2FP.BF16.F32.PACK_AB R14, RZ, R107 ;  /* 0x0000006bff0e723e */ /* 0x001fe400000010ff */
[----:B------:R0:W-:Y:S01]  /*b280*/  @P0 STG.E.U16 desc[UR36][R104.64], R72 ;  /* 0x0000004868000986 */ /* 0x0001e2000c101524 */
[----:B------:R-:W-:Y:S01]  /*b290*/  ISETP.GT.AND P0, PT, R0, 0x41, P2 ;  /* 0x000000410000780c */ /* 0x000fe20001704270 */
[----:B------:R-:W-:Y:S01]  /*b2a0*/  IMAD.X R107, R15, 0x1, R7, P4 ;  /* 0x000000010f6b7824 */ /* 0x000fe200020e0607 */
[----:B------:R-:W-:-:S02]  /*b2b0*/  F2FP.BF16.F32.PACK_AB R12, RZ, R12 ;  /* 0x0000000cff0c723e */ /* 0x000fc400000010ff */
[C---:B-1----:R-:W-:Y:S02]  /*b2c0*/  LOP3.LUT R103, R13.reuse, 0x90, RZ, 0xfc, !PT ;  /* 0x000000900d677812 */ /* 0x042fe400078efcff */
[----:B------:R-:W-:Y:S01]  /*b2d0*/  LOP3.LUT R101, R13, 0x92, RZ, 0xfc, !PT ;  /* 0x000000920d657812 */ /* 0x000fe200078efcff */
[----:B------:R1:W-:Y:S01]  /*b2e0*/  @P1 STG.E.U16 desc[UR36][R106.64], R12 ;  /* 0x0000000c6a001986 */ /* 0x0003e2000c101524 */
[----:B------:R-:W-:Y:S02]  /*b2f0*/  ISETP.GT.AND P1, PT, R0, 0x48, P3 ;  /* 0x000000480000780c */ /* 0x000fe40001f24270 */
[----:B------:R-:W-:Y:S02]  /*b300*/  PRMT R20, R108, 0x7610, R20 ;  /* 0x000076106c147816 */ /* 0x000fe40000000014 */
[----:B0-----:R-:W-:Y:S01]  /*b310*/  IADD3 R104, P4, R103, R4, RZ ;  /* 0x0000000467687210 */ /* 0x001fe20007f9e0ff */
[----:B------:R0:W-:Y:S01]  /*b320*/  @P0 STG.E.U16 desc[UR36][R120.64], R14 ;  /* 0x0000000e78000986 */ /* 0x0001e2000c101524 */
[----:B------:R-:W-:-:S02]  /*b330*/  ISETP.GT.AND P0, PT, R0, 0x49, P3 ;  /* 0x000000490000780c */ /* 0x000fc40001f04270 */
[----:B------:R-:W-:Y:S01]  /*b340*/  F2FP.BF16.F32.PACK_AB R109, RZ, R109 ;  /* 0x0000006dff6d723e */ /* 0x000fe200000010ff */
[--C-:B------:R-:W-:Y:S01]  /*b350*/  IMAD.X R105, R15, 0x1, R5.reuse, P4 ;  /* 0x000000010f697824 */ /* 0x100fe200020e0605 */
[C---:B------:R-:W-:Y:S02]  /*b360*/  ISETP.GT.AND P4, PT, R0.reuse, 0x48, P2 ;  /* 0x000000480000780c */ /* 0x040fe40001784270 */
[----:B-1----:R-:W-:Y:S02]  /*b370*/  IADD3 R106, P5, R101, R4, RZ ;  /* 0x00000004656a7210 */ /* 0x002fe40007fbe0ff */
[----:B------:R-:W-:Y:S01]  /*b380*/  F2FP.BF16.F32.PACK_AB R12, RZ, R110 ;  /* 0x0000006eff0c723e */ /* 0x000fe200000010ff */
[----:B------:R1:W-:Y:S01]  /*b390*/  @P1 STG.E.U16 desc[UR36][R104.64], R20 ;  /* 0x0000001468001986 */ /* 0x0003e2000c101524 */
[----:B------:R-:W-:Y:S01]  /*b3a0*/  ISETP.GT.AND P1, PT, R0, 0x49, P2 ;  /* 0x000000490000780c */ /* 0x000fe20001724270 */
[----:B------:R-:W-:Y:S01]  /*b3b0*/  IMAD.X R107, R15, 0x1, R5, P5 ;  /* 0x000000010f6b7824 */ /* 0x000fe200028e0605 */
[----:B------:R-:W-:-:S02]  /*b3c0*/  IADD3 R108, P5, R103, R6, RZ ;  /* 0x00000006676c7210 */ /* 0x000fc40007fbe0ff */
[----:B0-----:R-:W-:Y:S02]  /*b3d0*/  F2FP.BF16.F32.PACK_AB R14, RZ, R112 ;  /* 0x00000070ff0e723e */ /* 0x001fe400000010ff */
[----:B------:R0:W-:Y:S01]  /*b3e0*/  @P0 STG.E.U16 desc[UR36][R106.64], R109 ;  /* 0x0000006d6a000986 */ /* 0x0001e2000c101524 */
[----:B------:R-:W-:Y:S02]  /*b3f0*/  F2FP.BF16.F32.PACK_AB R111, RZ, R111 ;  /* 0x0000006fff6f723e */ /* 0x000fe400000010ff */
[----:B------:R-:W-:Y:S02]  /*b400*/  ISETP.GT.AND P0, PT, R0, 0x50, P3 ;  /* 0x000000500000780c */ /* 0x000fe40001f04270 */
[----:B-1----:R-:W-:Y:S01]  /*b410*/  PRMT R20, R12, 0x7610, R20 ;  /* 0x000076100c147816 */ /* 0x002fe20000000014 */
[----:B------:R-:W-:Y:S01]  /*b420*/  FMUL R12, R113, R169 ;  /* 0x000000a9710c7220 */ /* 0x000fe20000400000 */
[----:B------:R-:W-:Y:S02]  /*b430*/  LOP3.LUT R105, R13, 0xa0, RZ, 0xfc, !PT ;  /* 0x000000a00d697812 */ /* 0x000fe400078efcff */
[----:B------:R-:W-:-:S02]  /*b440*/  PRMT R72, R111, 0x7610, R72 ;  /* 0x000076106f487816 */ /* 0x000fc40000000048 */
[----:B------:R-:W-:Y:S01]  /*b450*/  F2FP.BF16.F32.PACK_AB R12, RZ, R12 ;  /* 0x0000000cff0c723e */ /* 0x000fe200000010ff */
[--C-:B0-----:R-:W-:Y:S01]  /*b460*/  IMAD.X R109, R15, 0x1, R7.reuse, P5 ;  /* 0x000000010f6d7824 */ /* 0x101fe200028e0607 */
[----:B------:R-:W-:Y:S02]  /*b470*/  IADD3 R110, P5, R101, R6, RZ ;  /* 0x00000006656e7210 */ /* 0x000fe40007fbe0ff */
[----:B------:R-:W-:Y:S02]  /*b480*/  LOP3.LUT R107, R13, 0xa2, RZ, 0xfc, !PT ;  /* 0x000000a20d6b7812 */ /* 0x000fe400078efcff */
[----:B------:R0:W-:Y:S01]  /*b490*/  @P4 STG.E.U16 desc[UR36][R108.64], R20 ;  /* 0x000000146c004986 */ /* 0x0001e2000c101524 */
[----:B------:R-:W-:Y:S01]  /*b4a0*/  IADD3 R112, P4, R105, R4, RZ ;  /* 0x0000000469707210 */ /* 0x000fe20007f9e0ff */
[C---:B------:R-:W-:Y:S01]  /*b4b0*/  IMAD.X R111, R15.reuse, 0x1, R7, P5 ;  /* 0x000000010f6f7824 */ /* 0x040fe200028e0607 */
[----:B------:R-:W-:Y:S02]  /*b4c0*/  F2FP.BF16.F32.PACK_AB R114, RZ, R114 ;  /* 0x00000072ff72723e */ /* 0x000fe400000010ff */
[----:B------:R-:W-:Y:S01]  /*b4d0*/  F2FP.BF16.F32.PACK_AB R115, RZ, R115 ;  /* 0x00000073ff73723e */ /* 0x000fe200000010ff */
[----:B------:R-:W-:Y:S01]  /*b4e0*/  IMAD.X R113, R15, 0x1, R5, P4 ;  /* 0x000000010f717824 */ /* 0x000fe200020e0605 */
[----:B------:R1:W-:Y:S01]  /*b4f0*/  @P1 STG.E.U16 desc[UR36][R110.64], R72 ;  /* 0x000000486e001986 */ /* 0x0003e2000c101524 */
[----:B------:R-:W-:-:S02]  /*b500*/  ISETP.GT.AND P1, PT, R0, 0x51, P3 ;  /* 0x000000510000780c */ /* 0x000fc40001f24270 */
[----:B------:R-:W-:Y:S01]  /*b510*/  F2FP.BF16.F32.PACK_AB R116, RZ, R116 ;  /* 0x00000074ff74723e */ /* 0x000fe200000010ff */
[----:B------:R2:W-:Y:S01]  /*b520*/  @P0 STG.E.U16 desc[UR36][R112.64], R14 ;  /* 0x0000000e70000986 */ /* 0x0005e2000c101524 */
[----:B0-----:R-:W-:Y:S01]  /*b530*/  IADD3 R108, P4, R107, R4, RZ ;  /* 0x000000046b6c7210 */ /* 0x001fe20007f9e0ff */
[----:B------:R-:W-:Y:S01]  /*b540*/  FMUL R20, R27, R169 ;  /* 0x000000a91b147220 */ /* 0x000fe20000400000 */
[----:B------:R-:W-:Y:S02]  /*b550*/  ISETP.GT.AND P0, PT, R0, 0x50, P2 ;  /* 0x000000500000780c */ /* 0x000fe40001704270 */
[----:B------:R-:W-:Y:S01]  /*b560*/  F2FP.BF16.F32.PACK_AB R117, RZ, R117 ;  /* 0x00000075ff75723e */ /* 0x000fe200000010ff */
[----:B------:R-:W-:Y:S01]  /*b570*/  IMAD.X R109, R15, 0x1, R5, P4 ;  /* 0x000000010f6d7824 */ /* 0x000fe200020e0605 */
[----:B------:R-:W-:Y:S01]  /*b580*/  F2FP.BF16.F32.PACK_AB R118, RZ, R118 ;  /* 0x00000076ff76723e */ /* 0x000fe200000010ff */
[----:B-1----:R-:W-:Y:S01]  /*b590*/  FMUL R72, R28, R169 ;  /* 0x000000a91c487220 */ /* 0x002fe20000400000 */
[----:B------:R-:W-:-:S02]  /*b5a0*/  IADD3 R110, P4, R105, R6, RZ ;  /* 0x00000006696e7210 */ /* 0x000fc40007f9e0ff */
[----:B------:R0:W-:Y:S01]  /*b5b0*/  @P1 STG.E.U16 desc[UR36][R108.64], R12 ;  /* 0x0000000c6c001986 */ /* 0x0001e2000c101524 */
[----:B--2---:R-:W-:Y:S01]  /*b5c0*/  IADD3 R112, P5, R107, R6, RZ ;  /* 0x000000066b707210 */ /* 0x004fe20007fbe0ff */
[-C--:B------:R-:W-:Y:S01]  /*b5d0*/  FMUL R14, R26, R169.reuse ;  /* 0x000000a91a0e7220 */ /* 0x080fe20000400000 */
[C-C-:B------:R-:W-:Y:S01]  /*b5e0*/  IMAD.X R111, R15.reuse, 0x1, R7.reuse, P4 ;  /* 0x000000010f6f7824 */ /* 0x140fe200020e0607 */
[----:B------:R-:W-:Y:S02]  /*b5f0*/  ISETP.GT.AND P4, PT, R0, 0x51, P2 ;  /* 0x000000510000780c */ /* 0x000fe40001784270 */
[----:B------:R-:W-:Y:S01]  /*b600*/  IMAD.X R113, R15, 0x1, R7, P5 ;  /* 0x000000010f717824 */ /* 0x000fe200028e0607 */
[C---:B------:R-:W-:Y:S01]  /*b610*/  ISETP.GT.AND P1, PT, R3.reuse, 0x100, PT ;  /* 0x000001000300780c */ /* 0x040fe20003f24270 */
[----:B------:R-:W-:Y:S01]  /*b620*/  @P0 STG.E.U16 desc[UR36][R110.64], R114 ;  /* 0x000000726e000986 */ /* 0x000fe2000c101524 */
[----:B------:R-:W-:Y:S02]  /*b630*/  ISETP.GT.AND P0, PT, R3, 0x108, PT ;  /* 0x000001080300780c */ /* 0x000fe40003f04270 */
[----:B------:R-:W-:Y:S01]  /*b640*/  LOP3.LUT R3, R13, 0xb2, RZ, 0xfc, !PT ;  /* 0x000000b20d037812 */ /* 0x000fe200078efcff */
[----:B0-----:R-:W-:Y:S01]  /*b650*/  FMUL R12, R25, R169 ;  /* 0x000000a9190c7220 */ /* 0x001fe20000400000 */
[----:B------:R-:W-:-:S02]  /*b660*/  LOP3.LUT R25, R13, 0xb0, RZ, 0xfc, !PT ;  /* 0x000000b00d197812 */ /* 0x000fc400078efcff */
[----:B------:R-:W-:Y:S02]  /*b670*/  F2FP.BF16.F32.PACK_AB R119, RZ, R119 ;  /* 0x00000077ff77723e */ /* 0x000fe400000010ff */
[----:B------:R-:W-:Y:S01]  /*b680*/  @P4 STG.E.U16 desc[UR36][R112.64], R115 ;  /* 0x0000007370004986 */ /* 0x000fe2000c101524 */
[C---:B------:R-:W-:Y:S02]  /*b690*/  ISETP.GT.AND P4, PT, R0.reuse, 0x58, P3 ;  /* 0x000000580000780c */ /* 0x040fe40001f84270 */
[----:B------:R-:W-:Y:S02]  /*b6a0*/  IADD3 R26, P5, R25, R4, RZ ;  /* 0x00000004191a7210 */ /* 0x000fe40007fbe0ff */
[----:B------:R-:W-:Y:S02]  /*b6b0*/  ISETP.GT.AND P3, PT, R0, 0x59, P3 ;  /* 0x000000590000780c */ /* 0x000fe40001f64270 */
[----:B------:R-:W-:Y:S01]  /*b6c0*/  F2FP.BF16.F32.PACK_AB R24, RZ, R24 ;  /* 0x00000018ff18723e */ /* 0x000fe200000010ff */
[----:B------:R-:W-:Y:S01]  /*b6d0*/  IMAD.X R27, R15, 0x1, R5, P5 ;  /* 0x000000010f1b7824 */ /* 0x000fe200028e0605 */
[----:B------:R-:W-:-:S02]  /*b6e0*/  IADD3 R4, P5, R3, R4, RZ ;  /* 0x0000000403047210 */ /* 0x000fc40007fbe0ff */
[----:B------:R-:W-:Y:S02]  /*b6f0*/  F2FP.BF16.F32.PACK_AB R14, RZ, R14 ;  /* 0x0000000eff0e723e */ /* 0x000fe400000010ff */
[----:B------:R-:W-:Y:S01]  /*b700*/  F2FP.BF16.F32.PACK_AB R20, RZ, R20 ;  /* 0x00000014ff14723e */ /* 0x000fe200000010ff */
[----:B------:R-:W-:Y:S01]  /*b710*/  IMAD.X R5, R15, 0x1, R5, P5 ;  /* 0x000000010f057824 */ /* 0x000fe200028e0605 */
[----:B------:R-:W-:Y:S01]  /*b720*/  @P4 STG.E.U16 desc[UR36][R26.64], R116 ;  /* 0x000000741a004986 */ /* 0x000fe2000c101524 */
[-C--:B------:R-:W-:Y:S02]  /*b730*/  IADD3 R28, P4, R25, R6.reuse, RZ ;  /* 0x00000006191c7210 */ /* 0x080fe40007f9e0ff */
[----:B------:R-:W-:Y:S01]  /*b740*/  IADD3 R6, P5, R3, R6, RZ ;  /* 0x0000000603067210 */ /* 0x000fe20007fbe0ff */
[----:B------:R0:W-:Y:S01]  /*b750*/  @P3 STG.E.U16 desc[UR36][R4.64], R117 ;  /* 0x0000007504003986 */ /* 0x0001e2000c101524 */
[C---:B------:R-:W-:Y:S01]  /*b760*/  ISETP.GT.AND P3, PT, R0.reuse, 0x58, P2 ;  /* 0x000000580000780c */ /* 0x040fe20001764270 */
[C-C-:B------:R-:W-:Y:S01]  /*b770*/  IMAD.X R29, R15.reuse, 0x1, R7.reuse, P4 ;  /* 0x000000010f1d7824 */ /* 0x140fe200020e0607 */
[C---:B------:R-:W-:Y:S01]  /*b780*/  ISETP.GT.AND P2, PT, R0.reuse, 0x59, P2 ;  /* 0x000000590000780c */ /* 0x040fe20001744270 */
[----:B------:R-:W-:Y:S01]  /*b790*/  IMAD.X R7, R15, 0x1, R7, P5 ;  /* 0x000000010f077824 */ /* 0x000fe200028e0607 */
[----:B------:R-:W-:-:S02]  /*b7a0*/  ISETP.GT.AND P4, PT, R0, RZ, P1 ;  /* 0x000000ff0000720c */ /* 0x000fc40000f84270 */
[----:B------:R-:W-:Y:S02]  /*b7b0*/  F2FP.BF16.F32.PACK_AB R72, RZ, R72 ;  /* 0x00000048ff48723e */ /* 0x000fe400000010ff */
[----:B------:R-:W-:Y:S02]  /*b7c0*/  F2FP.BF16.F32.PACK_AB R74, RZ, R74 ;  /* 0x0000004aff4a723e */ /* 0x000fe400000010ff */
[----:B------:R-:W-:Y:S02]  /*b7d0*/  F2FP.BF16.F32.PACK_AB R30, RZ, R30 ;  /* 0x0000001eff1e723e */ /* 0x000fe400000010ff */
[----:B0-----:R-:W-:Y:S01]  /*b7e0*/  IADD3 R4, P5, R13, R8, RZ ;  /* 0x000000080d047210 */ /* 0x001fe20007fbe0ff */
[----:B------:R-:W-:Y:S01]  /*b7f0*/  @P3 STG.E.U16 desc[UR36][R28.64], R118 ;  /* 0x000000761c003986 */ /* 0x000fe2000c101524 */
[C---:B------:R-:W-:Y:S02]  /*b800*/  ISETP.GT.AND P3, PT, R0.reuse, RZ, P0 ;  /* 0x000000ff0000720c */ /* 0x040fe40000764270 */
[----:B------:R-:W-:Y:S01]  /*b810*/  F2FP.BF16.F32.PACK_AB R31, RZ, R31 ;  /* 0x0000001fff1f723e */ /* 0x000fe200000010ff */
[----:B------:R-:W-:Y:S01]  /*b820*/  IMAD.X R5, R15, 0x1, R9, P5 ;  /* 0x000000010f057824 */ /* 0x000fe200028e0609 */
[----:B------:R-:W-:Y:S01]  /*b830*/  @P2 STG.E.U16 desc[UR36][R6.64], R119 ;  /* 0x0000007706002986 */ /* 0x000fe2000c101524 */
[----:B------:R-:W-:-:S02]  /*b840*/  ISETP.GT.AND P2, PT, R0, 0x1, P1 ;  /* 0x000000010000780c */ /* 0x000fc40000f44270 */
[----:B------:R-:W-:Y:S01]  /*b850*/  F2FP.BF16.F32.PACK_AB R32, RZ, R32 ;  /* 0x00000020ff20723e */ /* 0x000fe200000010ff */
[----:B------:R0:W-:Y:S01]  /*b860*/  @P4 STG.E.U16 desc[UR36][R4.64], R24 ;  /* 0x0000001804004986 */ /* 0x0001e2000c101524 */
[----:B------:R-:W-:Y:S02]  /*b870*/  IADD3 R26, P4, R13, R10, RZ ;  /* 0x0000000a0d1a7210 */ /* 0x000fe40007f9e0ff */
[----:B------:R-:W-:Y:S02]  /*b880*/  F2FP.BF16.F32.PACK_AB R33, RZ, R33 ;  /* 0x00000021ff21723e */ /* 0x000fe400000010ff */
[----:B------:R-:W-:Y:S01]  /*b890*/  F2FP.BF16.F32.PACK_AB R34, RZ, R34 ;  /* 0x00000022ff22723e */ /* 0x000fe200000010ff */
[----:B------:R-:W-:Y:S01]  /*b8a0*/  IMAD.X R27, R15, 0x1, R11, P4 ;  /* 0x000000010f1b7824 */ /* 0x000fe200020e060b */
[----:B------:R-:W-:Y:S02]  /*b8b0*/  F2FP.BF16.F32.PACK_AB R35, RZ, R35 ;  /* 0x00000023ff23723e */ /* 0x000fe400000010ff */
[----:B------:R-:W-:-:S02]  /*b8c0*/  F2FP.BF16.F32.PACK_AB R36, RZ, R36 ;  /* 0x00000024ff24723e */ /* 0x000fc400000010ff */
[----:B------:R-:W-:Y:S02]  /*b8d0*/  F2FP.BF16.F32.PACK_AB R37, RZ, R37 ;  /* 0x00000025ff25723e */ /* 0x000fe400000010ff */
[----:B0-----:R-:W-:Y:S02]  /*b8e0*/  F2FP.BF16.F32.PACK_AB R5, RZ, R12 ;  /* 0x0000000cff05723e */ /* 0x001fe400000010ff */
[C---:B------:R-:W-:Y:S02]  /*b8f0*/  IADD3 R12, P5, R17.reuse, R8, RZ ;  /* 0x00000008110c7210 */ /* 0x040fe40007fbe0ff */
[----:B------:R-:W-:Y:S02]  /*b900*/  IADD3 R4, P4, R17, R10, RZ ;  /* 0x0000000a11047210 */ /* 0x000fe40007f9e0ff */
[----:B------:R-:W-:Y:S01]  /*b910*/  PRMT R7, R5, 0x7610, R7 ;  /* 0x0000761005077816 */ /* 0x000fe20000000007 */
[C---:B------:R-:W-:Y:S01]  /*b920*/  IMAD.X R13, R15.reuse, 0x1, R9, P5 ;  /* 0x000000010f0d7824 */ /* 0x040fe200028e0609 */
[----:B------:R-:W-:Y:S01]  /*b930*/  ISETP.GT.AND P5, PT, R0, 0x1, P0 ;  /* 0x000000010000780c */ /* 0x000fe200007a4270 */
[----:B------:R-:W-:Y:S01]  /*b940*/  IMAD.X R5, R15, 0x1, R11, P4 ;  /* 0x000000010f057824 */ /* 0x000fe200020e060b */
[----:B------:R-:W-:-:S02]  /*b950*/  IADD3 R28, P4, R21, R8, RZ ;  /* 0x00000008151c7210 */ /* 0x000fc40007f9e0ff */
[----:B------:R0:W-:Y:S01]  /*b960*/  @P2 STG.E.U16 desc[UR36][R12.64], R7 ;  /* 0x000000070c002986 */ /* 0x0001e2000c101524 */
[C---:B------:R-:W-:Y:S02]  /*b970*/  ISETP.GT.AND P2, PT, R0.reuse, 0x8, P1 ;  /* 0x000000080000780c */ /* 0x040fe40000f44270 */
[----:B------:R-:W-:Y:S01]  /*b980*/  IMAD.X R29, R15, 0x1, R9, P4 ;  /* 0x000000010f1d7824 */ /* 0x000fe200020e0609 */
[----:B------:R-:W-:Y:S01]  /*b990*/  @P3 STG.E.U16 desc[UR36][R26.64], R14 ;  /* 0x0000000e1a003986 */ /* 0x000fe2000c101524 */
[----:B------:R-:W-:Y:S02]  /*b9a0*/  ISETP.GT.AND P3, PT, R0, 0x9, P1 ;  /* 0x000000090000780c */ /* 0x000fe40000f64270 */
[----:B------:R-:W-:Y:S02]  /*b9b0*/  F2FP.BF16.F32.PACK_AB R38, RZ, R38 ;  /* 0x00000026ff26723e */ /* 0x000fe400000010ff */
[----:B------:R1:W-:Y:S01]  /*b9c0*/  @P5 STG.E.U16 desc[UR36][R4.64], R20 ;  /* 0x0000001404005986 */ /* 0x0003e2000c101524 */
[----:B------:R-:W-:-:S02]  /*b9d0*/  IADD3 R6, P5, R19, R8, RZ ;  /* 0x0000000813067210 */ /* 0x000fc40007fbe0ff */
[----:B------:R-:W-:Y:S02]  /*b9e0*/  F2FP.BF16.F32.PACK_AB R39, RZ, R39 ;  /* 0x00000027ff27723e */ /* 0x000fe400000010ff */
[----:B------:R-:W-:Y:S01]  /*b9f0*/  F2FP.BF16.F32.PACK_AB R40, RZ, R40 ;  /* 0x00000028ff28723e */ /* 0x000fe200000010ff */
[----:B0-----:R-:W-:Y:S01]  /*ba00*/  IMAD.X R7, R15, 0x1, R9, P5 ;  /* 0x000000010f077824 */ /* 0x001fe200028e0609 */
[C---:B------:R-:W-:Y:S02]  /*ba10*/  ISETP.GT.AND P5, PT, R0.reuse, 0x8, P0 ;  /* 0x000000080000780c */ /* 0x040fe400007a4270 */
[----:B------:R-:W-:Y:S02]  /*ba20*/  F2FP.BF16.F32.PACK_AB R41, RZ, R41 ;  /* 0x00000029ff29723e */ /* 0x000fe400000010ff */
[----:B------:R-:W-:Y:S01]  /*ba30*/  @P2 STG.E.U16 desc[UR36][R6.64], R72 ;  /* 0x0000004806002986 */ /* 0x000fe2000c101524 */
[----:B-1----:R-:W-:Y:S02]  /*ba40*/  IADD3 R4, P4, R19, R10, RZ ;  /* 0x0000000a13047210 */ /* 0x002fe40007f9e0ff */
[C---:B------:R-:W-:Y:S01]  /*ba50*/  ISETP.GT.AND P2, PT, R0.reuse, 0x9, P0 ;  /* 0x000000090000780c */ /* 0x040fe20000744270 */
[----:B------:R-:W-:Y:S01]  /*ba60*/  @P3 STG.E.U16 desc[UR36][R28.64], R74 ;  /* 0x0000004a1c003986 */ /* 0x000fe2000c101524 */
[----:B------:R-:W-:Y:S01]  /*ba70*/  ISETP.GT.AND P3, PT, R0, 0x10, P1 ;  /* 0x000000100000780c */ /* 0x000fe20000f64270 */
[----:B------:R-:W-:Y:S01]  /*ba80*/  IMAD.X R5, R15, 0x1, R11, P4 ;  /* 0x000000010f057824 */ /* 0x000fe200020e060b */
[----:B------:R-:W-:-:S02]  /*ba90*/  IADD3 R20, P4, R75, R8, RZ ;  /* 0x000000084b147210 */ /* 0x000fc40007f9e0ff */
[----:B------:R-:W-:Y:S02]  /*baa0*/  F2FP.BF16.F32.PACK_AB R42, RZ, R42 ;  /* 0x0000002aff2a723e */ /* 0x000fe400000010ff */
[----:B------:R0:W-:Y:S01]  /*bab0*/  @P5 STG.E.U16 desc[UR36][R4.64], R30 ;  /* 0x0000001e04005986 */ /* 0x0001e2000c101524 */
[----:B------:R-:W-:Y:S01]  /*bac0*/  IADD3 R12, P5, R21, R10, RZ ;  /* 0x0000000a150c7210 */ /* 0x000fe20007fbe0ff */
[C---:B------:R-:W-:Y:S01]  /*bad0*/  IMAD.X R21, R15.reuse, 0x1, R9, P4 ;  /* 0x000000010f157824 */ /* 0x040fe200020e0609 */
[----:B------:R-:W-:Y:S02]  /*bae0*/  F2FP.BF16.F32.PACK_AB R43, RZ, R43 ;  /* 0x0000002bff2b723e */ /* 0x000fe400000010ff */
[----:B------:R-:W-:Y:S01]  /*baf0*/  F2FP.BF16.F32.PACK_AB R44, RZ, R44 ;  /* 0x0000002cff2c723e */ /* 0x000fe200000010ff */
[----:B------:R-:W-:Y:S01]  /*bb00*/  IMAD.X R13, R15, 0x1, R11, P5 ;  /* 0x000000010f0d7824 */ /* 0x000fe200028e060b */
[----:B------:R-:W-:Y:S02]  /*bb10*/  ISETP.GT.AND P5, PT, R0, 0x11, P1 ;  /* 0x000000110000780c */ /* 0x000fe40000fa4270 */
[----:B------:R-:W-:-:S02]  /*bb20*/  F2FP.BF16.F32.PACK_AB R45, RZ, R45 ;  /* 0x0000002dff2d723e */ /* 0x000fc400000010ff */
[----:B------:R-:W-:Y:S01]  /*bb30*/  @P2 STG.E.U16 desc[UR36][R12.64], R31 ;  /* 0x0000001f0c002986 */ /* 0x000fe2000c101524 */
[----:B0-----:R-:W-:Y:S02]  /*bb40*/  IADD3 R4, P4, R73, R8, RZ ;  /* 0x0000000849047210 */ /* 0x001fe40007f9e0ff */
[C---:B------:R-:W-:Y:S01]  /*bb50*/  ISETP.GT.AND P2, PT, R0.reuse, 0x10, P0 ;  /* 0x000000100000780c */ /* 0x040fe20000744270 */
[----:B------:R-:W-:Y:S01]  /*bb60*/  @P3 STG.E.U16 desc[UR36][R20.64], R32 ;  /* 0x0000002014003986 */ /* 0x000fe2000c101524 */
[----:B------:R-:W-:Y:S01]  /*bb70*/  ISETP.GT.AND P3, PT, R0, 0x11, P0 ;  /* 0x000000110000780c */ /* 0x000fe20000764270 */
[----:B------:R-:W-:Y:S01]  /*bb80*/  IMAD.X R5, R15, 0x1, R9, P4 ;  /* 0x000000010f057824 */ /* 0x000fe200020e0609 */
[----:B------:R-:W-:Y:S02]  /*bb90*/  IADD3 R26, P4, R73, R10, RZ ;  /* 0x0000000a491a7210 */ /* 0x000fe40007f9e0ff */
[----:B------:R-:W-:Y:S02]  /*bba0*/  F2FP.BF16.F32.PACK_AB R46, RZ, R46 ;  /* 0x0000002eff2e723e */ /* 0x000fe400000010ff */
[----:B------:R0:W-:Y:S01]  /*bbb0*/  @P5 STG.E.U16 desc[UR36][R4.64], R33 ;  /* 0x0000002104005986 */ /* 0x0001e2000c101524 */
[----:B------:R-:W-:Y:S01]  /*bbc0*/  IADD3 R6, P5, R75, R10, RZ ;  /* 0x0000000a4b067210 */ /* 0x000fe20007fbe0ff */
[----:B------:R-:W-:Y:S01]  /*bbd0*/  IMAD.X R27, R15, 0x1, R11, P4 ;  /* 0x000000010f1b7824 */ /* 0x000fe200020e060b */
[----:B------:R-:W-:-:S02]  /*bbe0*/  F2FP.BF16.F32.PACK_AB R47, RZ, R47 ;  /* 0x0000002fff2f723e */ /* 0x000fc400000010ff */
[----:B------:R-:W-:Y:S01]  /*bbf0*/  F2FP.BF16.F32.PACK_AB R48, RZ, R48 ;  /* 0x00000030ff30723e */ /* 0x000fe200000010ff */
[----:B------:R-:W-:Y:S01]  /*bc00*/  IMAD.X R7, R15, 0x1, R11, P5 ;  /* 0x000000010f077824 */ /* 0x000fe200028e060b */
[C---:B------:R-:W-:Y:S02]  /*bc10*/  ISETP.GT.AND P5, PT, R0.reuse, 0x18, P1 ;  /* 0x000000180000780c */ /* 0x040fe40000fa4270 */
[----:B------:R-:W-:Y:S02]  /*bc20*/  F2FP.BF16.F32.PACK_AB R49, RZ, R49 ;  /* 0x00000031ff31723e */ /* 0x000fe400000010ff */
[----:B------:R-:W-:Y:S01]  /*bc30*/  @P2 STG.E.U16 desc[UR36][R6.64], R34 ;  /* 0x0000002206002986 */ /* 0x000fe2000c101524 */
[----:B0-----:R-:W-:Y:S02]  /*bc40*/  IADD3 R4, P4, R77, R8, RZ ;  /* 0x000000084d047210 */ /* 0x001fe40007f9e0ff */
        /* <DEDUP_REMOVED lines=89> */
[----:B------:R-:W-:-:S03]  /*c1e0*/  F2FP.BF16.F32.PACK_AB R71, RZ, R71 ;  /* 0x00000047ff47723e */ /* 0x000fc600000010ff */
[----:B------:R-:W-:Y:S01]  /*c1f0*/  IMAD.X R7, R15, 0x1, R9, P5 ;  /* 0x000000010f077824 */ /* 0x000fe200028e0609 */
[----:B------:R-:W-:-:S04]  /*c200*/  ISETP.GT.AND P5, PT, R0, 0x38, P0 ;  /* 0x000000380000780c */ /* 0x000fc800007a4270 */
[----:B------:R-:W-:Y:S01]  /*c210*/  @P2 STG.E.U16 desc[UR36][R6.64], R52 ;  /* 0x0000003406002986 */ /* 0x000fe2000c101524 */
[----:B0-----:R-:W-:Y:S02]  /*c220*/  IADD3 R4, P4, R93, R10, RZ ;  /* 0x0000000a5d047210 */ /* 0x001fe40007f9e0ff */
[C---:B------:R-:W-:Y:S01]  /*c230*/  ISETP.GT.AND P2, PT, R0.reuse, 0x39, P0 ;  /* 0x000000390000780c */ /* 0x040fe20000744270 */
[----:B------:R-:W-:Y:S01]  /*c240*/  @P3 STG.E.U16 desc[UR36][R26.64], R53 ;  /* 0x000000351a003986 */ /* 0x000fe2000c101524 */
[----:B------:R-:W-:Y:S01]  /*c250*/  ISETP.GT.AND P3, PT, R0, 0x40, P1 ;  /* 0x000000400000780c */ /* 0x000fe20000f64270 */
[----:B------:R-:W-:Y:S01]  /*c260*/  IMAD.X R5, R15, 0x1, R11, P4 ;  /* 0x000000010f057824 */ /* 0x000fe200020e060b */
[----:B------:R-:W-:-:S04]  /*c270*/  IADD3 R20, P4, R99, R8, RZ ;  /* 0x0000000863147210 */ /* 0x000fc80007f9e0ff */
[----:B------:R0:W-:Y:S01]  /*c280*/  @P5 STG.E.U16 desc[UR36][R4.64], R54 ;  /* 0x0000003604005986 */ /* 0x0001e2000c101524 */
[----:B------:R-:W-:Y:S01]  /*c290*/  IADD3 R12, P5, R95, R10, RZ ;  /* 0x0000000a5f0c7210 */ /* 0x000fe20007fbe0ff */
[----:B------:R-:W-:-:S04]  /*c2a0*/  IMAD.X R21, R15, 0x1, R9, P4 ;  /* 0x000000010f157824 */ /* 0x000fc800020e0609 */
        /* <DEDUP_REMOVED lines=38> */
[----:B------:R4:W-:Y:S01]  /*c510*/  @P2 STG.E.U16 desc[UR36][R6.64], R64 ;  /* 0x0000004006002986 */ /* 0x0009e2000c101524 */
[----:B0-----:R-:W-:Y:S02]  /*c520*/  IADD3 R4, P4, R105, R10, RZ ;  /* 0x0000000a69047210 */ /* 0x001fe40007f9e0ff */
[-C--:B------:R-:W-:Y:S01]  /*c530*/  IADD3 R20, P2, R25, R8.reuse, RZ ;  /* 0x0000000819147210 */ /* 0x080fe20007f5e0ff */
[----:B------:R4:W-:Y:S01]  /*c540*/  @P3 STG.E.U16 desc[UR36][R26.64], R65 ;  /* 0x000000411a003986 */ /* 0x0009e2000c101524 */
[----:B------:R-:W-:Y:S01]  /*c550*/  IADD3 R8, P3, R3, R8, RZ ;  /* 0x0000000803087210 */ /* 0x000fe20007f7e0ff */
[C---:B------:R-:W-:Y:S01]  /*c560*/  IMAD.X R5, R15.reuse, 0x1, R11, P4 ;  /* 0x000000010f057824 */ /* 0x040fe200020e060b */
[----:B------:R-:W-:Y:S01]  /*c570*/  ISETP.GT.AND P4, PT, R0, 0x51, P0 ;  /* 0x000000510000780c */ /* 0x000fe20000784270 */
[C-C-:B------:R-:W-:Y:S02]  /*c580*/  IMAD.X R21, R15.reuse, 0x1, R9.reuse, P2 ;  /* 0x000000010f157824 */ /* 0x140fe400010e0609 */
[----:B------:R-:W-:Y:S01]  /*c590*/  IMAD.X R9, R15, 0x1, R9, P3 ;  /* 0x000000010f097824 */ /* 0x000fe200018e0609 */
[----:B------:R4:W-:Y:S01]  /*c5a0*/  @P5 STG.E.U16 desc[UR36][R4.64], R66 ;  /* 0x0000004204005986 */ /* 0x0009e2000c101524 */
[----:B------:R-:W-:-:S02]  /*c5b0*/  IADD3 R12, P5, R107, R10, RZ ;  /* 0x0000000a6b0c7210 */ /* 0x000fc40007fbe0ff */
[C---:B------:R-:W-:Y:S02]  /*c5c0*/  ISETP.GT.AND P3, PT, R0.reuse, 0x58, P1 ;  /* 0x000000580000780c */ /* 0x040fe40000f64270 */
[C---:B------:R-:W-:Y:S01]  /*c5d0*/  ISETP.GT.AND P1, PT, R0.reuse, 0x59, P1 ;  /* 0x000000590000780c */ /* 0x040fe20000f24270 */
[--C-:B------:R-:W-:Y:S01]  /*c5e0*/  IMAD.X R13, R15, 0x1, R11.reuse, P5 ;  /* 0x000000010f0d7824 */ /* 0x100fe200028e060b */
[-C--:B------:R-:W-:Y:S02]  /*c5f0*/  IADD3 R24, P5, R25, R10.reuse, RZ ;  /* 0x0000000a19187210 */ /* 0x080fe40007fbe0ff */
[----:B------:R-:W-:Y:S02]  /*c600*/  IADD3 R10, P2, R3, R10, RZ ;  /* 0x0000000a030a7210 */ /* 0x000fe40007f5e0ff */
[----:B------:R4:W-:Y:S01]  /*c610*/  @P4 STG.E.U16 desc[UR36][R12.64], R67 ;  /* 0x000000430c004986 */ /* 0x0009e2000c101524 */
[C-C-:B------:R-:W-:Y:S01]  /*c620*/  IMAD.X R25, R15.reuse, 0x1, R11.reuse, P5 ;  /* 0x000000010f197824 */ /* 0x140fe200028e060b */
[C---:B------:R-:W-:Y:S01]  /*c630*/  ISETP.GT.AND P5, PT, R0.reuse, 0x58, P0 ;  /* 0x000000580000780c */ /* 0x040fe200007a4270 */
[----:B------:R-:W-:Y:S01]  /*c640*/  IMAD.X R11, R15, 0x1, R11, P2 ;  /* 0x000000010f0b7824 */ /* 0x000fe200010e060b */
[----:B------:R-:W-:Y:S01]  /*c650*/  ISETP.GT.AND P0, PT, R0, 0x59, P0 ;  /* 0x000000590000780c */ /* 0x000fe20000704270 */
[----:B------:R4:W-:Y:S04]  /*c660*/  @P3 STG.E.U16 desc[UR36][R20.64], R68 ;  /* 0x0000004414003986 */ /* 0x0009e8000c101524 */
[----:B------:R4:W-:Y:S06]  /*c670*/  @P1 STG.E.U16 desc[UR36][R8.64], R69 ;  /* 0x0000004508001986 */ /* 0x0009ec000c101524 */
[----:B------:R4:W-:Y:S04]  /*c680*/  @P5 STG.E.U16 desc[UR36][R24.64], R70 ;  /* 0x0000004618005986 */ /* 0x0009e8000c101524 */
[----:B------:R4:W-:Y:S02]  /*c690*/  @P0 STG.E.U16 desc[UR36][R10.64], R71 ;  /* 0x000000470a000986 */ /* 0x0009e4000c101524 */
.L_x_266:
[----:B------:R-:W-:Y:S05]  /*c6a0*/  BSYNC B0 ;  /* 0x0000000000007941 */ /* 0x000fea0003800000 */
.L_x_28:
[----:B------:R-:W-:Y:S01]  /*c6b0*/  ULDC UR4, c[0x0][0xc] ;  /* 0x0000030000047ab9 */ /* 0x000fe20000000800 */
[----:B------:R-:W-:Y:S01]  /*c6c0*/  ULDC UR5, c[0x0][0x10] ;  /* 0x0000040000057ab9 */ /* 0x000fe20000000800 */
[----:B0-----:R-:W0:Y:S01]  /*c6d0*/  LDC R3, c[0x0][0x14] ;  /* 0x00000500ff037b82 */ /* 0x001e220000000800 */
[----:B------:R-:W-:Y:S01]  /*c6e0*/  UIMAD.WIDE.U32 UR4, UR4, UR5, URZ ;  /* 0x00000005040472a5 */ /* 0x000fe2000f8e003f */
[----:B------:R-:W-:Y:S01]  /*c6f0*/  IMAD.MOV.U32 R19, RZ, RZ, R16 ;  /* 0x000000ffff137224 */ /* 0x000fe200078e0010 */
[----:B---3--:R-:W-:Y:S01]  /*c700*/  PRMT R0, RZ, 0x7610, R0 ;  /* 0x00007610ff007816 */ /* 0x008fe20000000000 */
[----:B------:R-:W-:-:S03]  /*c710*/  IMAD.MOV.U32 R17, RZ, RZ, -0x1 ;  /* 0xffffffffff117424 */ /* 0x000fc600078e00ff */
[----:B0-----:R-:W-:-:S04]  /*c720*/  IMAD.WIDE.U32 R18, R3, UR4, R18 ;  /* 0x0000000403127c25 */ /* 0x001fc8000f8e0012 */
[----:B------:R-:W-:Y:S01]  /*c730*/  IMAD R3, R3, UR5, RZ ;  /* 0x0000000503037c24 */ /* 0x000fe2000f8e02ff */
[----:B------:R-:W-:Y:S02]  /*c740*/  ULDC.64 UR4, c[0x0][0x650] ;  /* 0x0001940000047ab9 */ /* 0x000fe40000000a00 */
[----:B------:R-:W-:Y:S01]  /*c750*/  ISETP.GE.U32.AND P0, PT, R18, UR4, PT ;  /* 0x0000000412007c0c */ /* 0x000fe2000bf06070 */
[----:B------:R-:W-:Y:S02]  /*c760*/  IMAD.IADD R16, R19, 0x1, R3 ;  /* 0x0000000113107824 */ /* 0x000fe400078e0203 */
[----:B------:R-:W-:-:S03]  /*c770*/  IMAD.MOV.U32 R19, RZ, RZ, -0x1 ;  /* 0xffffffffff137424 */ /* 0x000fc600078e00ff */
[----:B------:R-:W-:-:S13]  /*c780*/  ISETP.GE.U32.AND.EX P0, PT, R16, UR5, PT, P0 ;  /* 0x0000000510007c0c */ /* 0x000fda000bf06100 */
[----:B------:R-:W-:Y:S05]  /*c790*/  @P0 BRA `(.L_x_267) ;  /* 0x00000004006c0947 */ /* 0x000fea0003800000 */
[----:B----4-:R-:W0:Y:S01]  /*c7a0*/  S2R R12, SR_CTAID.X ;  /* 0x00000000000c7919 */ /* 0x010e220000002500 */
[----:B------:R-:W3:Y:S01]  /*c7b0*/  LDC.64 R10, c[0x0][0x628] ;  /* 0x00018a00ff0a7b82 */ /* 0x000ee20000000a00 */
[----:B------:R-:W-:Y:S01]  /*c7c0*/  ULDC UR4, c[0x0][0x150] ;  /* 0x0000540000047ab9 */ /* 0x000fe20000000800 */
[----:B--2---:R-:W-:Y:S01]  /*c7d0*/  IMAD.MOV.U32 R8, RZ, RZ, R18 ;  /* 0x000000ffff087224 */ /* 0x004fe200078e0012 */
[----:B------:R-:W2:Y:S01]  /*c7e0*/  S2R R20, SR_CTAID.Y ;  /* 0x0000000000147919 */ /* 0x000ea20000002600 */
[----:B------:R-:W-:-:S04]  /*c7f0*/  IMAD.MOV.U32 R9, RZ, RZ, R16 ;  /* 0x000000ffff097224 */ /* 0x000fc800078e0010 */
[----:B------:R-:W4:Y:S08]  /*c800*/  LDC R21, c[0x0][0x144] ;  /* 0x00005100ff157b82 */ /* 0x000f300000000800 */
[----:B------:R-:W1:Y:S08]  /*c810*/  LDC R0, c[0x0][0x630] ;  /* 0x00018c00ff007b82 */ /* 0x000e700000000800 */
[----:B------:R-:W1:Y:S01]  /*c820*/  LDC.64 R14, c[0x0][0x620] ;  /* 0x00018800ff0e7b82 */ /* 0x000e620000000a00 */
[----:B---3--:R-:W-:-:S04]  /*c830*/  ISETP.NE.U32.AND P0, PT, R10, RZ, PT ;  /* 0x000000ff0a00720c */ /* 0x008fc80003f05070 */
[----:B------:R-:W-:Y:S02]  /*c840*/  ISETP.NE.AND.EX P0, PT, R11, RZ, PT, P0 ;  /* 0x000000ff0b00720c */ /* 0x000fe40003f05300 */
[----:B0-----:R-:W-:-:S05]  /*c850*/  I2FP.F32.U32 R3, R12 ;  /* 0x0000000c00037245 */ /* 0x001fca0000201000 */
[----:B------:R-:W-:-:S04]  /*c860*/  FMUL R3, R3, UR4 ;  /* 0x0000000403037c20 */ /* 0x000fc80008400000 */
[----:B------:R0:W3:Y:S02]  /*c870*/  F2I.U32.TRUNC.NTZ R19, R3 ;  /* 0x0000000300137305 */ /* 0x0000e4000020f000 */
[----:B--2-4-:R-:W-:Y:S05]  /*c880*/  @!P0 BRA `(.L_x_268) ;  /* 0x0000000000288947 */ /* 0x014fea0003800000 */
[----:B0-----:R-:W0:Y:S02]  /*c890*/  LDC R3, c[0x0][0x634] ;  /* 0x00018d00ff037b82 */ /* 0x001e240000000800 */
        /* <DEDUP_REMOVED lines=9> */
.L_x_268:
[----:B------:R-:W2:Y:S01]  /*c930*/  LDC.64 R26, c[0x0][0x640] ;  /* 0x00019000ff1a7b82 */ /* 0x000ea20000000a00 */
[-C--:B-1----:R-:W-:Y:S01]  /*c940*/  SHF.R.U64 R17, R8, R0.reuse, R9 ;  /* 0x0000000008117219 */ /* 0x082fe20000001209 */
[----:B---3--:R-:W-:Y:S01]  /*c950*/  IMAD.MOV R7, RZ, RZ, -R19 ;  /* 0x000000ffff077224 */ /* 0x008fe200078e0a13 */
[----:B------:R-:W-:Y:S01]  /*c960*/  SHF.R.U32.HI R0, RZ, R0, R9 ;  /* 0x00000000ff007219 */ /* 0x000fe20000011609 */
[----:B------:R-:W-:Y:S01]  /*c970*/  IMAD.MOV.U32 R19, RZ, RZ, R16 ;  /* 0x000000ffff137224 */ /* 0x000fe200078e0010 */
[----:B0-----:R-:W-:Y:S01]  /*c980*/  IADD3 R3, P0, RZ, -R17, RZ ;  /* 0x80000011ff037210 */ /* 0x001fe20007f1e0ff */
[----:B------:R-:W-:Y:S01]  /*c990*/  ULDC UR4, c[0x0][0x154] ;  /* 0x0000550000047ab9 */ /* 0x000fe20000000800 */
[----:B------:R-:W-:Y:S01]  /*c9a0*/  IMAD R21, R21, R7, R12 ;  /* 0x0000000715157224 */ /* 0x000fe200078e020c */
[----:B------:R-:W0:Y:S01]  /*c9b0*/  LDC R6, c[0x0][0x618] ;  /* 0x00018600ff067b82 */ /* 0x000e220000000800 */
[----:B------:R-:W-:Y:S02]  /*c9c0*/  IMAD.MOV.U32 R7, RZ, RZ, 0x1 ;  /* 0x00000001ff077424 */ /* 0x000fe400078e00ff */
[----:B------:R-:W-:-:S04]  /*c9d0*/  IMAD.X R5, RZ, RZ, ~R0, P0 ;  /* 0x000000ffff057224 */ /* 0x000fc800000e0e00 */
[-C--:B------:R-:W-:Y:S01]  /*c9e0*/  IMAD R0, R5, R14.reuse, RZ ;  /* 0x0000000e05007224 */ /* 0x080fe200078e02ff */
[----:B------:R-:W1:Y:S01]  /*c9f0*/  LDC R8, c[0x0][0x608] ;  /* 0x00018200ff087b82 */ /* 0x000e620000000800 */
[----:B------:R-:W-:-:S04]  /*ca00*/  IMAD.WIDE.U32 R4, R3, R14, R18 ;  /* 0x0000000e03047225 */ /* 0x000fc800078e0012 */
[----:B------:R-:W-:Y:S01]  /*ca10*/  IMAD R3, R3, R15, R0 ;  /* 0x0000000f03037224 */ /* 0x000fe200078e0200 */
[----:B------:R-:W-:Y:S02]  /*ca20*/  I2FP.F32.U32 R0, R20 ;  /* 0x0000001400007245 */ /* 0x000fe40000201000 */
[----:B------:R-:W3:Y:S01]  /*ca30*/  LDC R22, c[0x0][0x658] ;  /* 0x00019600ff167b82 */ /* 0x000ee20000000800 */
[----:B------:R-:W-:Y:S01]  /*ca40*/  IMAD.IADD R3, R5, 0x1, R3 ;  /* 0x0000000105037824 */ /* 0x000fe200078e0203 */
[----:B--2---:R-:W-:Y:S01]  /*ca50*/  ISETP.NE.U32.AND P0, PT, R26, RZ, PT ;  /* 0x000000ff1a00720c */ /* 0x004fe20003f05070 */
[----:B------:R-:W-:Y:S01]  /*ca60*/  FMUL R0, R0, UR4 ;  /* 0x0000000400007c20 */ /* 0x000fe20008400000 */
[----:B------:R-:W-:Y:S02]  /*ca70*/  IMAD.MOV.U32 R5, RZ, RZ, -0x1 ;  /* 0xffffffffff057424 */ /* 0x000fe400078e00ff */
[----:B------:R-:W-:Y:S01]  /*ca80*/  ISETP.NE.AND.EX P0, PT, R27, RZ, PT, P0 ;  /* 0x000000ff1b00720c */ /* 0x000fe20003f05300 */
[----:B------:R2:W4:Y:S01]  /*ca90*/  F2I.U32.TRUNC.NTZ R13, R0 ;  /* 0x00000000000d7305 */ /* 0x000522000020f000 */
[----:B------:R-:W2:Y:S01]  /*caa0*/  LDC R15, c[0x0][0x148] ;  /* 0x00005200ff0f7b82 */ /* 0x000ea20000000800 */
[----:B0-----:R-:W-:-:S02]  /*cab0*/  SHF.R.U64 R12, R4, R6, R3 ;  /* 0x00000006040c7219 */ /* 0x001fc40000001203 */
[----:B------:R-:W-:-:S05]  /*cac0*/  SHF.R.U32.HI R3, RZ, R6, R3 ;  /* 0x00000006ff037219 */ /* 0x000fca0000011603 */
[----:B------:R-:W0:Y:S01]  /*cad0*/  LDC R19, c[0x0][0x600] ;  /* 0x00018000ff137b82 */ /* 0x000e220000000800 */
[-CC-:B-1----:R-:W-:Y:S02]  /*cae0*/  SHF.R.U64 R10, R12, R8.reuse, R3.reuse ;  /* 0x000000080c0a7219 */ /* 0x182fe40000001203 */
[----:B------:R-:W-:-:S05]  /*caf0*/  SHF.R.U32.HI R3, RZ, R8, R3 ;  /* 0x00000008ff037219 */ /* 0x000fca0000011603 */
[----:B------:R-:W1:Y:S01]  /*cb00*/  LDC R24, c[0x0][0x648] ;  /* 0x00019200ff187b82 */ /* 0x000e620000000800 */
[-C--:B---3--:R-:W-:Y:S02]  /*cb10*/  SHF.L.U32 R4, R5, R22.reuse, RZ ;  /* 0x0000001605047219 */ /* 0x088fe400000006ff */
[-CC-:B------:R-:W-:Y:S02]  /*cb20*/  SHF.R.U64 R14, R10, R22.reuse, R3.reuse ;  /* 0x000000160a0e7219 */ /* 0x180fe40000001203 */
[----:B------:R-:W-:Y:S02]  /*cb30*/  SHF.R.U32.HI R5, RZ, R22, R3 ;  /* 0x00000016ff057219 */ /* 0x000fe40000011603 */
[----:B------:R-:W-:Y:S01]  /*cb40*/  LOP3.LUT R25, RZ, R4, RZ, 0x33, !PT ;  /* 0x00000004ff197212 */ /* 0x000fe200078e33ff */
[----:B------:R-:W3:Y:S01]  /*cb50*/  LDC R28, c[0x0][0x638] ;  /* 0x00018e00ff1c7b82 */ /* 0x000ee20000000800 */
[----:B------:R-:W-:Y:S01]  /*cb60*/  SHF.L.U32 R22, R7, R22, RZ ;  /* 0x0000001607167219 */ /* 0x000fe200000006ff */
[----:B------:R-:W-:-:S06]  /*cb70*/  IMAD.MOV.U32 R4, RZ, RZ, R14 ;  /* 0x000000ffff047224 */ /* 0x000fcc00078e000e */
[----:B------:R-:W0:Y:S01]  /*cb80*/  LDC R29, c[0x0][0x610] ;  /* 0x00018400ff1d7b82 */ /* 0x000e220000000800 */
[----:B----4-:R-:W-:Y:S05]  /*cb90*/  @!P0 BRA `(.L_x_269) ;  /* 0x0000000000288947 */ /* 0x010fea0003800000 */
[----:B------:R-:W4:Y:S02]  /*cba0*/  LDC R3, c[0x0][0x64c] ;  /* 0x00019300ff037b82 */ /* 0x000f240000000800 */
[----:B----4-:R-:W-:-:S05]  /*cbb0*/  IADD3 R3, P0, R14, R3, RZ ;  /* 0x000000030e037210 */ /* 0x010fca0007f1e0ff */
        /* <DEDUP_REMOVED lines=8> */
.L_x_269:
[----:B------:R-:W4:Y:S01]  /*cc40*/  LDC R3, c[0x0][0x65c] ;  /* 0x00019700ff037b82 */ /* 0x000f220000000800 */
[----:B-12---:R-:W-:Y:S01]  /*cc50*/  SHF.R.U64 R0, R4, R24, R5 ;  /* 0x0000001804007219 */ /* 0x006fe20000001205 */
[----:B0-----:R-:W-:Y:S01]  /*cc60*/  VIADD R7, R19, 0xffffffff ;  /* 0xffffffff13077836 */ /* 0x001fe20000000000 */
[----:B------:R-:W-:Y:S01]  /*cc70*/  LOP3.LUT R5, R10, R25, RZ, 0xc0, !PT ;  /* 0x000000190a057212 */ /* 0x000fe200078ec0ff */
[----:B------:R-:W-:Y:S02]  /*cc80*/  IMAD.MOV R13, RZ, RZ, -R13 ;  /* 0x000000ffff0d7224 */ /* 0x000fe400078e0a0d */
[----:B------:R-:W-:Y:S02]  /*cc90*/  IMAD.MOV.U32 R4, RZ, RZ, 0x1 ;  /* 0x00000001ff047424 */ /* 0x000fe400078e00ff */
[----:B------:R-:W-:Y:S01]  /*cca0*/  IMAD R22, R22, R0, R5 ;  /* 0x0000000016167224 */ /* 0x000fe200078e0205 */
[----:B------:R-:W-:Y:S02]  /*ccb0*/  LOP3.LUT R5, R12, R7, RZ, 0xc0, !PT ;  /* 0x000000070c057212 */ /* 0x000fe400078ec0ff */
[----:B----4-:R-:W-:Y:S01]  /*ccc0*/  ISETP.NE.AND P0, PT, R3, 0x1, PT ;  /* 0x000000010300780c */ /* 0x010fe20003f05270 */
[----:B------:R-:W-:-:S04]  /*ccd0*/  IMAD.MOV R3, RZ, RZ, -R0 ;  /* 0x000000ffff037224 */ /* 0x000fc800078e0a00 */
[----:B---3--:R-:W-:-:S04]  /*cce0*/  IMAD R0, R3, R28, R14 ;  /* 0x0000001c03007224 */ /* 0x008fc800078e020e */
[----:B------:R-:W-:Y:S01]  /*ccf0*/  IMAD R3, R0, R19, R5 ;  /* 0x0000001300037224 */ /* 0x000fe200078e0205 */
[----:B------:R-:W-:-:S03]  /*cd00*/  PRMT R0, R4, 0x7610, R0 ;  /* 0x0000761004007816 */ /* 0x000fc60000000000 */
[----:B------:R-:W-:-:S04]  /*cd10*/  @P0 IMAD R21, R15, R13, R20 ;  /* 0x0000000d0f150224 */ /* 0x000fc800078e0214 */
[----:B------:R-:W-:-:S05]  /*cd20*/  IMAD R22, R22, R29, R21 ;  /* 0x0000001d16167224 */ /* 0x000fca00078e0215 */
[----:B------:R-:W-:Y:S02]  /*cd30*/  SEL R19, R3, R22, !P0 ;  /* 0x0000001603137207 */ /* 0x000fe40004000000 */
[----:B------:R-:W-:-:S07]  /*cd40*/  SEL R22, R22, R3, !P0 ;  /* 0x0000000316167207 */ /* 0x000fce0004000000 */
.L_x_267:
[----:B------:R-:W-:-:S13]  /*cd50*/  LOP3.LUT P0, RZ, R0, 0xff, RZ, 0xc0, !PT ;  /* 0x000000ff00ff7812 */ /* 0x000fda000780c0ff */
[----:B------:R-:W-:Y:S05]  /*cd60*/  @P0 BRA `(.L_x_270) ;  /* 0xffffff40008c0947 */ /* 0x000fea000383ffff */
[----:B------:R-:W-:Y:S05]  /*cd70*/  EXIT ;  /* 0x000000000000794d */ /* 0x000fea0003800000 */
.L_x_3:
[----:B0-----:R-:W-:Y:S01]  /*cd80*/  ULDC.64 UR4, c[0x0][0x650] ;  /* 0x0001940000047ab9 */ /* 0x001fe20000000a00 */
        /* <DEDUP_REMOVED lines=25> */
.L_x_272:
[--C-:B------:R-:W-:Y:S01]  /*cf20*/  SHF.R.U64 R12, R10, R14, R11.reuse ;  /* 0x0000000e0a0c7219 */ /* 0x100fe2000000120b */
[----:B------:R-:W0:Y:S01]  /*cf30*/  LDC R22, c[0x0][0x618] ;  /* 0x00018600ff167b82 */ /* 0x000e220000000800 */
[----:B------:R-:W-:Y:S01]  /*cf40*/  I2FP.F32.U32 R6, R4 ;  /* 0x0000000400067245 */ /* 0x000fe20000201000 */
[----:B------:R-:W-:Y:S01]  /*cf50*/  ULDC UR4, c[0x0][0x150] ;  /* 0x0000540000047ab9 */ /* 0x000fe20000000800 */
[----:B------:R-:W-:Y:S01]  /*cf60*/  SHF.R.U32.HI R5, RZ, R14, R11 ;  /* 0x0000000eff057219 */ /* 0x000fe2000001160b */
[----:B------:R-:W-:Y:S01]  /*cf70*/  IMAD.MOV.U32 R19, RZ, RZ, R16 ;  /* 0x000000ffff137224 */ /* 0x000fe200078e0010 */
[----:B------:R-:W-:Y:S01]  /*cf80*/  IADD3 R9, P0, RZ, -R12, RZ ;  /* 0x8000000cff097210 */ /* 0x000fe20007f1e0ff */
[----:B------:R-:W-:Y:S01]  /*cf90*/  FMUL R11, R6, UR4 ;  /* 0x00000004060b7c20 */ /* 0x000fe20008400000 */
[----:B------:R-:W-:Y:S01]  /*cfa0*/  ULDC UR4, c[0x0][0x154] ;  /* 0x0000550000047ab9 */ /* 0x000fe20000000800 */
[----:B------:R-:W1:Y:S02]  /*cfb0*/  LDC.64 R24, c[0x0][0x640] ;  /* 0x00019000ff187b82 */ /* 0x000e640000000a00 */
[----:B------:R-:W-:-:S02]  /*cfc0*/  IMAD.X R5, RZ, RZ, ~R5, P0 ;  /* 0x000000ffff057224 */ /* 0x000fc400000e0e05 */
[----:B------:R-:W2:Y:S01]  /*cfd0*/  F2I.U32.TRUNC.NTZ R11, R11 ;  /* 0x0000000b000b7305 */ /* 0x000ea2000020f000 */
[----:B------:R-:W-:-:S03]  /*cfe0*/  IMAD.WIDE.U32 R6, R9, R20, R18 ;  /* 0x0000001409067225 */ /* 0x000fc600078e0012 */
[----:B------:R-:W3:Y:S01]  /*cff0*/  LDC R13, c[0x0][0x144] ;  /* 0x00005100ff0d7b82 */ /* 0x000ee20000000800 */
[----:B------:R-:W-:-:S04]  /*d000*/  IMAD R8, R5, R20, RZ ;  /* 0x0000001405087224 */ /* 0x000fc800078e02ff */
[----:B------:R-:W-:Y:S02]  /*d010*/  IMAD R5, R9, R21, R8 ;  /* 0x0000001509057224 */ /* 0x000fe400078e0208 */
[----:B------:R-:W-:Y:S01]  /*d020*/  IMAD.MOV.U32 R8, RZ, RZ, -0x1 ;  /* 0xffffffffff087424 */ /* 0x000fe200078e00ff */
[----:B------:R-:W4:Y:S01]  /*d030*/  LDC R14, c[0x0][0x608] ;  /* 0x00018200ff0e7b82 */ /* 0x000f220000000800 */
[----:B------:R-:W-:Y:S01]  /*d040*/  IMAD.IADD R5, R7, 0x1, R5 ;  /* 0x0000000107057824 */ /* 0x000fe200078e0205 */
[----:B------:R-:W-:-:S04]  /*d050*/  I2FP.F32.U32 R7, R3 ;  /* 0x0000000300077245 */ /* 0x000fc80000201000 */
[-C--:B0-----:R-:W-:Y:S01]  /*d060*/  SHF.R.U64 R10, R6, R22.reuse, R5 ;  /* 0x00000016060a7219 */ /* 0x081fe20000001205 */
[----:B--2---:R-:W-:Y:S01]  /*d070*/  IMAD.MOV R6, RZ, RZ, -R11 ;  /* 0x000000ffff067224 */ /* 0x004fe200078e0a0b */
[----:B------:R-:W0:Y:S01]  /*d080*/  LDC R9, c[0x0][0x658] ;  /* 0x00019600ff097b82 */ /* 0x000e220000000800 */
[----:B-1----:R-:W-:Y:S01]  /*d090*/  ISETP.NE.U32.AND P0, PT, R24, RZ, PT ;  /* 0x000000ff1800720c */ /* 0x002fe20003f05070 */
[----:B------:R-:W-:Y:S01]  /*d0a0*/  FMUL R7, R7, UR4 ;  /* 0x0000000407077c20 */ /* 0x000fe20008400000 */
[----:B------:R-:W-:Y:S02]  /*d0b0*/  SHF.R.U32.HI R5, RZ, R22, R5 ;  /* 0x00000016ff057219 */ /* 0x000fe40000011605 */
[----:B------:R-:W-:-:S03]  /*d0c0*/  ISETP.NE.AND.EX P0, PT, R25, RZ, PT, P0 ;  /* 0x000000ff1900720c */ /* 0x000fc60003f05300 */
[----:B------:R-:W1:Y:S01]  /*d0d0*/  LDC R20, c[0x0][0x148] ;  /* 0x00005200ff147b82 */ /* 0x000e620000000800 */
[----:B---3--:R-:W-:Y:S02]  /*d0e0*/  IMAD R19, R13, R6, R4 ;  /* 0x000000060d137224 */ /* 0x008fe400078e0204 */
[----:B------:R-:W-:-:S05]  /*d0f0*/  IMAD.MOV.U32 R6, RZ, RZ, 0x1 ;  /* 0x00000001ff067424 */ /* 0x000fca00078e00ff */
[----:B------:R-:W2:Y:S01]  /*d100*/  LDC R17, c[0x0][0x600] ;  /* 0x00018000ff117b82 */ /* 0x000ea20000000800 */
[-CC-:B----4-:R-:W-:Y:S02]  /*d110*/  SHF.R.U64 R13, R10, R14.reuse, R5.reuse ;  /* 0x0000000e0a0d7219 */ /* 0x190fe40000001205 */
[----:B------:R-:W-:Y:S02]  /*d120*/  SHF.R.U32.HI R4, RZ, R14, R5 ;  /* 0x0000000eff047219 */ /* 0x000fe40000011605 */
[----:B------:R3:W4:Y:S03]  /*d130*/  F2I.U32.TRUNC.NTZ R14, R7 ;  /* 0x00000007000e7305 */ /* 0x000726000020f000 */
[----:B------:R-:W1:Y:S01]  /*d140*/  LDC R21, c[0x0][0x648] ;  /* 0x00019200ff157b82 */ /* 0x000e620000000800 */
[-C--:B0-----:R-:W-:Y:S02]  /*d150*/  SHF.R.U64 R15, R13, R9.reuse, R4 ;  /* 0x000000090d0f7219 */ /* 0x081fe40000001204 */
[----:B------:R-:W-:-:S02]  /*d160*/  SHF.L.U32 R8, R8, R9, RZ ;  /* 0x0000000908087219 */ /* 0x000fc400000006ff */
[-C--:B------:R-:W-:Y:S01]  /*d170*/  SHF.R.U32.HI R5, RZ, R9.reuse, R4 ;  /* 0x00000009ff057219 */ /* 0x080fe20000011604 */
[----:B------:R-:W-:Y:S01]  /*d180*/  IMAD.MOV.U32 R4, RZ, RZ, R15 ;  /* 0x000000ffff047224 */ /* 0x000fe200078e000f */
[----:B------:R-:W-:Y:S01]  /*d190*/  SHF.L.U32 R22, R6, R9, RZ ;  /* 0x0000000906167219 */ /* 0x000fe200000006ff */
[----:B------:R-:W0:Y:S01]  /*d1a0*/  LDC R26, c[0x0][0x638] ;  /* 0x00018e00ff1a7b82 */ /* 0x000e220000000800 */
[----:B------:R-:W-:-:S07]  /*d1b0*/  LOP3.LUT R28, RZ, R8, RZ, 0x33, !PT ;  /* 0x00000008ff1c7212 */ /* 0x000fce00078e33ff */
        /* <DEDUP_REMOVED lines=12> */
.L_x_273:
[----:B------:R-:W3:Y:S01]  /*d280*/  LDC R6, c[0x0][0x65c] ;  /* 0x00019700ff067b82 */ /* 0x000ee20000000800 */
[----:B-1----:R-:W-:Y:S01]  /*d290*/  SHF.R.U64 R5, R4, R21, R5 ;  /* 0x0000001504057219 */ /* 0x002fe20000001205 */
[----:B--2---:R-:W-:Y:S01]  /*d2a0*/  VIADD R7, R17, 0xffffffff ;  /* 0xffffffff11077836 */ /* 0x004fe20000000000 */
[----:B------:R-:W-:Y:S01]  /*d2b0*/  LOP3.LUT R4, R13, R28, RZ, 0xc0, !PT ;  /* 0x0000001c0d047212 */ /* 0x000fe200078ec0ff */
[----:B------:R-:W-:Y:S02]  /*d2c0*/  IMAD.MOV R14, RZ, RZ, -R14 ;  /* 0x000000ffff0e7224 */ /* 0x000fe400078e0a0e */
[----:B------:R-:W-:Y:S01]  /*d2d0*/  IMAD.MOV.U32 R8, RZ, RZ, R12 ;  /* 0x000000ffff087224 */ /* 0x000fe200078e000c */
[----:B------:R-:W-:Y:S01]  /*d2e0*/  LOP3.LUT R10, R10, R7, RZ, 0xc0, !PT ;  /* 0x000000070a0a7212 */ /* 0x000fe200078ec0ff */
[----:B------:R-:W-:Y:S01]  /*d2f0*/  IMAD R4, R22, R5, R4 ;  /* 0x0000000516047224 */ /* 0x000fe200078e0204 */
[----:B---3--:R-:W-:Y:S01]  /*d300*/  ISETP.NE.AND P0, PT, R6, 0x1, PT ;  /* 0x000000010600780c */ /* 0x008fe20003f05270 */
[----:B------:R-:W-:-:S12]  /*d310*/  IMAD.MOV R6, RZ, RZ, -R5 ;  /* 0x000000ffff067224 */ /* 0x000fd800078e0a05 */
[----:B------:R-:W-:Y:S02]  /*d320*/  @P0 IMAD R19, R20, R14, R3 ;  /* 0x0000000e14130224 */ /* 0x000fe400078e0203 */
[----:B0-----:R-:W-:Y:S02]  /*d330*/  IMAD R3, R6, R26, R15 ;  /* 0x0000001a06037224 */ /* 0x001fe400078e020f */
[----:B------:R-:W-:Y:S02]  /*d340*/  IMAD R7, R4, R27, R19 ;  /* 0x0000001b04077224 */ /* 0x000fe400078e0213 */
[----:B------:R-:W-:Y:S02]  /*d350*/  IMAD R4, R3, R17, R10 ;  /* 0x0000001103047224 */ /* 0x000fe400078e020a */
[----:B------:R-:W-:-:S03]  /*d360*/  IMAD.MOV.U32 R6, RZ, RZ, 0x1 ;  /* 0x00000001ff067424 */ /* 0x000fc600078e00ff */
[----:B------:R-:W-:Y:S02]  /*d370*/  SEL R9, R4, R7, !P0 ;  /* 0x0000000704097207 */ /* 0x000fe40004000000 */
[----:B------:R-:W-:-:S07]  /*d380*/  SEL R7, R7, R4, !P0 ;  /* 0x0000000407077207 */ /* 0x000fce0004000000 */
.L_x_271:
[----:B------:R-:W-:-:S08]  /*d390*/  NOP ;  /* 0x0000000000007918 */ /* 0x000fd00000000000 */
[----:B------:R-:W0:-:S00]  /*d3a0*/  USETMAXREG.DEALLOC.CTAPOOL 0x28 ;  /* 0x00000028000079c8 */ /* 0x000e0000080e0500 */
[----:B0-----:R-:W-:-:S13]  /*d3b0*/  ISETP.NE.AND P0, PT, R0, RZ, PT ;  /* 0x000000ff0000720c */ /* 0x001fda0003f05270 */
[----:B------:R-:W-:Y:S05]  /*d3c0*/  @P0 EXIT ;  /* 0x000000000000094d */ /* 0x000fea0003800000 */
[----:B------:R-:W-:Y:S01]  /*d3d0*/  LOP3.LUT P0, RZ, R6, 0xff, RZ, 0xc0, !PT ;  /* 0x000000ff06ff7812 */ /* 0x000fe2000780c0ff */
[----:B------:R-:W-:Y:S02]  /*d3e0*/  IMAD.MOV.U32 R0, RZ, RZ, 0x1 ;  /* 0x00000001ff007424 */ /* 0x000fe400078e00ff */
[----:B------:R-:W-:-:S10]  /*d3f0*/  IMAD.MOV.U32 R12, RZ, RZ, RZ ;  /* 0x000000ffff0c7224 */ /* 0x000fd400078e00ff */
[----:B------:R-:W-:Y:S05]  /*d400*/  @!P0 BRA `(.L_x_274) ;  /* 0x0000000c00448947 */ /* 0x000fea0003800000 */
[----:B------:R-:W0:Y:S01]  /*d410*/  LDC R0, c[0x0][0x28c] ;  /* 0x0000a300ff007b82 */ /* 0x000e220000000800 */
[----:B------:R-:W-:Y:S01]  /*d420*/  ULDC UR5, c[0x0][0x600] ;  /* 0x0001800000057ab9 */ /* 0x000fe20000000800 */
[----:B------:R-:W-:Y:S01]  /*d430*/  ULDC UR4, c[0x0][0xc] ;  /* 0x0000030000047ab9 */ /* 0x000fe20000000800 */
[----:B------:R-:W-:Y:S01]  /*d440*/  UIADD3 UR16, UR5, -0x1, URZ ;  /* 0xffffffff05107890 */ /* 0x000fe2000fffe03f */
[C---:B------:R-:W-:Y:S01]  /*d450*/  LOP3.LUT P2, RZ, R23.reuse, 0x7f, RZ, 0xc0, !PT ;  /* 0x0000007f17ff7812 */ /* 0x040fe2000784c0ff */
[----:B------:R-:W-:Y:S01]  /*d460*/  ULDC UR6, c[0x0][0x658] ;  /* 0x0001960000067ab9 */ /* 0x000fe20000000800 */
[----:B------:R-:W-:Y:S01]  /*d470*/  ULDC UR5, c[0x0][0x10] ;  /* 0x0000040000057ab9 */ /* 0x000fe20000000800 */
[----:B------:R-:W-:Y:S01]  /*d480*/  UMOV UR7, 0xffffffff ;  /* 0xffffffff00077882 */ /* 0x000fe20000000000 */
[----:B------:R-:W-:Y:S01]  /*d490*/  UMOV UR8, 0x1 ;  /* 0x0000000100087882 */ /* 0x000fe20000000000 */
[----:B------:R-:W-:Y:S01]  /*d4a0*/  UIMAD.WIDE.U32 UR4, UR4, UR5, URZ ;  /* 0x00000005040472a5 */ /* 0x000fe2000f8e003f */
[----:B------:R-:W-:Y:S01]  /*d4b0*/  LOP3.LUT P0, RZ, R23, 0x1f, RZ, 0xc0, !PT ;  /* 0x0000001f17ff7812 */ /* 0x000fe2000780c0ff */
[----:B------:R-:W-:Y:S01]  /*d4c0*/  USHF.L.U32 UR7, UR7, UR6, URZ ;  /* 0x0000000607077299 */ /* 0x000fe2000800063f */
[----:B------:R-:W-:Y:S01]  /*d4d0*/  BSSY B0, `(.L_x_274) ;  /* 0x00000c4000007945 */ /* 0x000fe20003800000 */
[----:B------:R-:W-:Y:S01]  /*d4e0*/  USHF.L.U32 UR18, UR8, UR6, URZ ;  /* 0x0000000608127299 */ /* 0x000fe2000800063f */
[----:B------:R-:W-:Y:S01]  /*d4f0*/  IMAD.MOV.U32 R13, RZ, RZ, 0x1 ;  /* 0x00000001ff0d7424 */ /* 0x000fe200078e00ff */
[----:B------:R-:W-:Y:S01]  /*d500*/  LOP3.LUT R11, R2, 0x2, RZ, 0xfc, !PT ;  /* 0x00000002020b7812 */ /* 0x000fe200078efcff */
[----:B------:R-:W-:Y:S01]  /*d510*/  ULDC UR6, c[0x0][0x14] ;  /* 0x0000050000067ab9 */ /* 0x000fe20000000800 */
[----:B------:R-:W-:Y:S01]  /*d520*/  PLOP3.LUT P0, PT, P0, P2, PT, 0x8a, 0x0 ;  /* 0x000000000000781c */ /* 0x000fe20000705172 */
[----:B------:R-:W-:Y:S01]  /*d530*/  UIMAD.WIDE.U32 UR20, UR4, UR6, URZ ;  /* 0x00000006041472a5 */ /* 0x000fe2000f8e003f */
[----:B------:R-:W-:Y:S01]  /*d540*/  IMAD.MOV.U32 R12, RZ, RZ, RZ ;  /* 0x000000ffff0c7224 */ /* 0x000fe200078e00ff */
[----:B------:R-:W-:-:S02]  /*d550*/  UIMAD UR13, UR5, UR6, URZ ;  /* 0x00000006050d72a4 */ /* 0x000fc4000f8e023f */
[----:B------:R-:W-:Y:S01]  /*d560*/  ULOP3.LUT UR17, URZ, UR7, URZ, 0x33, !UPT ;  /* 0x000000073f117292 */ /* 0x000fe2000f8e333f */
[----:B0-----:R-:W-:Y:S01]  /*d570*/  VIADD R0, R0, 0x1f ;  /* 0x0000001f00007836 */ /* 0x001fe20000000000 */
[----:B------:R-:W-:Y:S01]  /*d580*/  UIADD3 UR13, UR21, UR13, URZ ;  /* 0x0000000d150d7290 */ /* 0x000fe2000fffe03f */
[----:B------:R-:W-:-:S03]  /*d590*/  ULDC.64 UR22, c[0x0][0x198] ;  /* 0x0000660000167ab9 */ /* 0x000fc60000000a00 */
[----:B------:R-:W-:-:S04]  /*d5a0*/  SHF.R.S32.HI R3, RZ, 0x1f, R0 ;  /* 0x0000001fff037819 */ /* 0x000fc80000011400 */
[----:B------:R-:W-:Y:S01]  /*d5b0*/  LEA.HI R3, R3, R0, RZ, 0x5 ;  /* 0x0000000003037211 */ /* 0x000fe200078f28ff */
[----:B------:R-:W-:-:S03]  /*d5c0*/  IMAD.MOV.U32 R0, RZ, RZ, 0x1 ;  /* 0x00000001ff007424 */ /* 0x000fc600078e00ff */
[----:B------:R-:W-:-:S05]  /*d5d0*/  SHF.R.S32.HI R3, RZ, 0x5, R3 ;  /* 0x00000005ff037819 */ /* 0x000fca0000011403 */
[----:B------:R-:W-:-:S07]  /*d5e0*/  VIADD R10, R3, 0x1 ;  /* 0x00000001030a7836 */ /* 0x000fce0000000000 */
.L_x_286:
[----:B------:R-:W-:-:S03]  /*d5f0*/  UMOV UR4, 0xffffffff ;  /* 0xffffffff00047882 */ /* 0x000fc60000000000 */
[----:B------:R-:W-:Y:S05]  /*d600*/  BRA.DIV UR4, `(.L_x_275) ;  /* 0x00000012041c7947 */ /* 0x000fea000b800000 */
[----:B------:R-:W-:-:S13]  /*d610*/  ELECT P6, URZ, PT ;  /* 0x00000000003f782f */ /* 0x000fda00038c0000 */
.L_x_300:
[----:B------:R-:W0:Y:S01]  /*d620*/  LDC R4, c[0x0][0x28c] ;  /* 0x0000a300ff047b82 */ /* 0x000e220000000800 */
[----:B------:R-:W-:Y:S01]  /*d630*/  BSSY B1, `(.L_x_276) ;  /* 0x0000037000017945 */ /* 0x000fe20003800000 */
[----:B0-----:R-:W-:-:S13]  /*d640*/  ISETP.LT.OR P6, PT, R4, 0x1, !P6 ;  /* 0x000000010400780c */ /* 0x001fda00077c1670 */
[----:B------:R-:W-:Y:S05]  /*d650*/  @P6 BRA `(.L_x_277) ;  /* 0x0000000000d06947 */ /* 0x000fea0003800000 */
[----:B------:R-:W-:Y:S02]  /*d660*/  IMAD R15, R9, 0x60, RZ ;  /* 0x00000060090f7824 */ /* 0x000fe400078e02ff */
[----:B------:R-:W-:Y:S02]  /*d670*/  IMAD R17, R7, 0x180, RZ ;  /* 0x0000018007117824 */ /* 0x000fe400078e02ff */
[----:B------:R-:W-:Y:S02]  /*d680*/  IMAD.MOV.U32 R20, RZ, RZ, RZ ;  /* 0x000000ffff147224 */ /* 0x000fe400078e00ff */
[----:B------:R-:W-:Y:S02]  /*d690*/  IMAD.MOV.U32 R4, RZ, RZ, R10 ;  /* 0x000000ffff047224 */ /* 0x000fe400078e000a */
[----:B------:R-:W-:Y:S02]  /*d6a0*/  IMAD.MOV.U32 R5, RZ, RZ, R0 ;  /* 0x000000ffff057224 */ /* 0x000fe400078e0000 */
[----:B------:R-:W-:-:S07]  /*d6b0*/  IMAD.MOV.U32 R6, RZ, RZ, R12 ;  /* 0x000000ffff067224 */ /* 0x000fce00078e000c */
.L_x_281:
[----:B------:R-:W0:Y:S01]  /*d6c0*/  S2R R14, SR_CgaCtaId ;  /* 0x00000000000e7919 */ /* 0x000e220000008800 */
[----:B------:R-:W-:Y:S01]  /*d6d0*/  MOV R7, 0x400 ;  /* 0x0000040000077802 */ /* 0x000fe20000000f00 */
[----:B------:R-:W1:Y:S03]  /*d6e0*/  @!P2 LDC R9, c[0x0][0x500] ;  /* 0x00014000ff09ab82 */ /* 0x000e660000000800 */
[----:B0-----:R-:W-:Y:S02]  /*d6f0*/  LEA R19, R14, R7, 0x18 ;  /* 0x000000070e137211 */ /* 0x001fe400078ec0ff */
[----:B------:R-:W-:-:S03]  /*d700*/  SHF.L.U32 R7, R5, 0x1f, RZ ;  /* 0x0000001f05077819 */ /* 0x000fc600000006ff */
[----:B------:R-:W-:-:S04]  /*d710*/  IMAD R14, R6, 0x8, R19 ;  /* 0x00000008060e7824 */ /* 0x000fc800078e0213 */
[----:B------:R-:W0:Y:S02]  /*d720*/  SYNCS.PHASECHK.TRANS64.TRYWAIT P1, [R14+URZ+0x38], R7 ;  /* 0x000038070e0075a7 */ /* 0x000e24000802017f */
[----:B01----:R-:W-:Y:S05]  /*d730*/  @!P1 BRA `(.L_x_278) ;  /* 0x0000000c00f09947 */ /* 0x003fea0003800000 */
.L_x_301:
[----:B0-----:R-:W-:Y:S01]  /*d740*/  PRMT R7, R11, 0x9910, RZ ;  /* 0x000099100b077816 */ /* 0x001fe200000000ff */
[----:B------:R0:W-:Y:S03]  /*d750*/  @!P2 SYNCS.ARRIVE.TRANS64 RZ, [R14+URZ], R9 ;  /* 0x000000090effa9a7 */ /* 0x0001e6000800003f */
[----:B------:R-:W-:-:S13]  /*d760*/  ISETP.NE.AND P1, PT, R7, 0x2, PT ;  /* 0x000000020700780c */ /* 0x000fda0003f25270 */
[----:B0-----:R-:W-:Y:S05]  /*d770*/  @P1 BRA `(.L_x_279) ;  /* 0x0000000000041947 */ /* 0x001fea0003800000 */
[----:B------:R-:W-:Y:S01]  /*d780*/  BPT.TRAP 0x1 ;  /* 0x000000040000795c */ /* 0x000fe20000300000 */
.L_x_279:
[----:B------:R-:W-:Y:S05]  /*d790*/  @P0 BRA `(.L_x_280) ;  /* 0x0000000000040947 */ /* 0x000fea0003800000 */
[----:B------:R-:W-:Y:S01]  /*d7a0*/  BPT.TRAP 0x1 ;  /* 0x000000040000795c */ /* 0x000fe20000300000 */
.L_x_280:
[--C-:B------:R-:W-:Y:S01]  /*d7b0*/  IMAD R7, R6, 0x6000, R19.reuse ;  /* 0x0000600006077824 */ /* 0x100fe200078e0213 */
[----:B------:R-:W-:Y:S01]  /*d7c0*/  R2UR UR9, R14 ;  /* 0x000000000e0972ca */ /* 0x000fe200000e0000 */
[----:B------:R-:W-:Y:S01]  /*d7d0*/  IMAD R19, R6, 0x1800, R19 ;  /* 0x0000180006137824 */ /* 0x000fe200078e0213 */
[----:B------:R-:W-:Y:S01]  /*d7e0*/  UIADD3 UR4, UP0, UR22, 0xf0, URZ ;  /* 0x000000f016047890 */ /* 0x000fe2000ff1e03f */
[----:B------:R-:W-:Y:S01]  /*d7f0*/  VIADD R4, R4, 0xffffffff ;  /* 0xffffffff04047836 */ /* 0x000fe20000000000 */
[----:B------:R-:W-:Y:S01]  /*d800*/  R2UR UR5, R7 ;  /* 0x00000000070572ca */ /* 0x000fe200000e0000 */
[----:B------:R-:W-:Y:S01]  /*d810*/  UIADD3 UR24, UP1, UR22, 0x1f0, URZ ;  /* 0x000001f016187890 */ /* 0x000fe2000ff3e03f */
[----:B------:R-:W-:Y:S01]  /*d820*/  R2UR UR8, R19 ;  /* 0x00000000130872ca */ /* 0x000fe200000e0000 */
[----:B------:R-:W-:Y:S01]  /*d830*/  VIADD R6, R6, 0x1 ;  /* 0x0000000106067836 */ /* 0x000fe20000000000 */
[----:B------:R-:W-:Y:S01]  /*d840*/  R2UR UR11, R17 ;  /* 0x00000000110b72ca */ /* 0x000fe200000e0000 */
[----:B------:R-:W-:Y:S01]  /*d850*/  UIADD3.X UR25, URZ, UR23, URZ, UP1, !UPT ;  /* 0x000000173f197290 */ /* 0x000fe20008ffe43f */
[----:B------:R-:W-:Y:S01]  /*d860*/  R2UR UR10, R20 ;  /* 0x00000000140a72ca */ /* 0x000fe200000e0000 */
[----:B------:R-:W-:Y:S01]  /*d870*/  UMOV UR6, 0x0 ;  /* 0x0000000000067882 */ /* 0x000fe20000000000 */
[----:B------:R-:W-:Y:S01]  /*d880*/  R2UR UR12, R8 ;  /* 0x00000000080c72ca */ /* 0x000fe200000e0000 */
[----:B------:R-:W-:Y:S01]  /*d890*/  UMOV UR7, 0x10000000 ;  /* 0x1000000000077882 */ /* 0x000fe20000000000 */
[----:B------:R-:W-:Y:S01]  /*d8a0*/  R2UR UR19, R15 ;  /* 0x000000000f1372ca */ /* 0x000fe200000e0000 */
[----:B------:R-:W-:Y:S01]  /*d8b0*/  VIADD R20, R20, 0x20 ;  /* 0x0000002014147836 */ /* 0x000fe20000000000 */
[----:B------:R-:W-:Y:S01]  /*d8c0*/  ISETP.GT.AND P3, PT, R4, 0x1, PT ;  /* 0x000000010400780c */ /* 0x000fe20003f64270 */
[----:B------:R-:W-:Y:S01]  /*d8d0*/  UIADD3 UR14, UR5, 0x180, URZ ;  /* 0x00000180050e7890 */ /* 0x000fe2000fffe03f */
[----:B------:R-:W-:Y:S01]  /*d8e0*/  ISETP.NE.AND P1, PT, R6, 0x7, PT ;  /* 0x000000070600780c */ /* 0x000fe20003f25270 */
[----:B------:R-:W-:-:S02]  /*d8f0*/  UIADD3.X UR5, URZ, UR23, URZ, UP0, !UPT ;  /* 0x000000173f057290 */ /* 0x000fc400087fe43f */
[----:B------:R-:W-:Y:S01]  /*d900*/  UIADD3 UR15, UR8, 0x2a180, URZ ;  /* 0x0002a180080f7890 */ /* 0x000fe2000fffe03f */
[----:B------:R-:W-:Y:S02]  /*d910*/  SEL R14, RZ, 0x1, P1 ;  /* 0x00000001ff0e7807 */ /* 0x000fe40000800000 */
[----:B------:R-:W-:Y:S01]  /*d920*/  UMOV UR8, UR14 ;  /* 0x0000000e00087c82 */ /* 0x000fe20008000000 */
[----:B------:R-:W-:Y:S02]  /*d930*/  SEL R6, R6, RZ, P1 ;  /* 0x000000ff06067207 */ /* 0x000fe40000800000 */
[----:B------:R-:W-:Y:S01]  /*d940*/  LOP3.LUT R5, R5, R14, RZ, 0x3c, !PT ;  /* 0x0000000e05057212 */ /* 0x000fe200078e3cff */
[----:B------:R0:W-:Y:S02]  /*d950*/  UTMALDG.3D [UR8], [UR4], desc[UR6] ;  /* 0x00000608040075b4 */ /* 0x0001e40008011000 */
[----:B0-----:R-:W-:Y:S01]  /*d960*/  UMOV UR8, UR15 ;  /* 0x0000000f00087c82 */ /* 0x001fe20008000000 */
[----:B------:R-:W-:-:S02]  /*d970*/  UMOV UR11, UR19 ;  /* 0x00000013000b7c82 */ /* 0x000fc40008000000 */
[----:B------:R0:W-:Y:S02]  /*d980*/  UTMALDG.3D [UR8], [UR24], desc[UR6] ;  /* 0x00000608180075b4 */ /* 0x0001e40008011000 */
[----:B0-----:R-:W-:Y:S05]  /*d990*/  @P3 BRA `(.L_x_281) ;  /* 0xfffffffc00483947 */ /* 0x001fea000383ffff */
.L_x_277:
[----:B------:R-:W-:Y:S05]  /*d9a0*/  BSYNC B1 ;  /* 0x0000000000017941 */ /* 0x000fea0003800000 */
.L_x_276:
[----:B------:R-:W-:Y:S01]  /*d9b0*/  LOP3.LUT P4, RZ, R13, 0xff, RZ, 0xc0, !PT ;  /* 0x000000ff0dff7812 */ /* 0x000fe2000788c0ff */
[C---:B------:R-:W-:Y:S01]  /*d9c0*/  IMAD.IADD R12, R3.reuse, 0x1, R12 ;  /* 0x00000001030c7824 */ /* 0x040fe200078e020c */
[----:B------:R-:W-:Y:S01]  /*d9d0*/  ULDC.64 UR4, c[0x0][0x650] ;  /* 0x0001940000047ab9 */ /* 0x000fe20000000a00 */
[C---:B------:R-:W-:Y:S01]  /*d9e0*/  ISETP.GE.U32.AND P3, PT, R3.reuse, 0x7, PT ;  /* 0x000000070300780c */ /* 0x040fe20003f66070 */
[----:B------:R-:W-:Y:S01]  /*d9f0*/  BSSY B1, `(.L_x_282) ;  /* 0x000006f000017945 */ /* 0x000fe20003800000 */
[C---:B------:R-:W-:Y:S01]  /*da00*/  IMAD.WIDE.U32 R4, R12.reuse, 0x24924925, RZ ;  /* 0x249249250c047825 */ /* 0x040fe200078e00ff */
[C---:B------:R-:W-:Y:S02]  /*da10*/  ISETP.GT.U32.AND P1, PT, R12.reuse, 0x6, PT ;  /* 0x000000060c00780c */ /* 0x040fe40003f24070 */
[----:B------:R-:W-:Y:S01]  /*da20*/  PRMT R13, RZ, 0x7610, R13 ;  /* 0x00007610ff0d7816 */ /* 0x000fe2000000000d */
[----:B------:R-:W-:Y:S01]  /*da30*/  IMAD.IADD R4, R12, 0x1, -R5 ;  /* 0x000000010c047824 */ /* 0x000fe200078e0a05 */
[----:B------:R-:W-:Y:S01]  /*da40*/  ISETP.LT.U32.AND P1, PT, R3, 0x7, P1 ;  /* 0x000000070300780c */ /* 0x000fe20000f21070 */
[----:B------:R-:W-:-:S02]  /*da50*/  IMAD.MOV.U32 R9, RZ, RZ, -0x1 ;  /* 0xffffffffff097424 */ /* 0x000fc400078e00ff */
[----:B------:R-:W0:Y:S01]  /*da60*/  @P4 S2R R7, SR_CgaCtaId ;  /* 0x0000000000074919 */ /* 0x000e220000008800 */
[----:B------:R-:W-:Y:S01]  /*da70*/  @P4 MOV R6, 0x400 ;  /* 0x0000040000064802 */ /* 0x000fe20000000f00 */
[----:B------:R-:W-:Y:S01]  /*da80*/  IMAD.MOV.U32 R8, RZ, RZ, -0x1 ;  /* 0xffffffffff087424 */ /* 0x000fe200078e00ff */
[----:B------:R-:W-:-:S04]  /*da90*/  LEA.HI R4, R4, R5, RZ, 0x1f ;  /* 0x0000000504047211 */ /* 0x000fc800078ff8ff */
[--C-:B------:R-:W-:Y:S02]  /*daa0*/  SHF.R.U32.HI R5, RZ, 0x2, R4.reuse ;  /* 0x00000002ff057819 */ /* 0x100fe40000011604 */
[----:B------:R-:W-:-:S03]  /*dab0*/  PRMT R4, RZ, 0x7610, R4 ;  /* 0x00007610ff047816 */ /* 0x000fc60000000004 */
[----:B------:R-:W-:Y:S01]  /*dac0*/  IMAD R12, R5, -0x7, R12 ;  /* 0xfffffff9050c7824 */ /* 0x000fe200078e020c */
[----:B0-----:R-:W-:Y:S02]  /*dad0*/  @P4 LEA R6, R7, R6, 0x18 ;  /* 0x0000000607064211 */ /* 0x001fe400078ec0ff */
[----:B------:R-:W-:Y:S02]  /*dae0*/  SEL R7, RZ, 0x1, !P1 ;  /* 0x00000001ff077807 */ /* 0x000fe40004800000 */
[----:B------:R-:W-:Y:S01]  /*daf0*/  IADD3 R18, P1, R18, UR20, RZ ;  /* 0x0000001412127c10 */ /* 0x000fe2000ff3e0ff */
[----:B------:R0:W-:Y:S01]  /*db00*/  @P4 SYNCS.ARRIVE.TRANS64.A1T0 RZ, [R6+URZ+0x88], RZ ;  /* 0x000088ff06ff49a7 */ /* 0x0001e2000810003f */
[----:B------:R-:W-:Y:S01]  /*db10*/  LOP3.LUT R0, R0, R7, RZ, 0x3c, !PT ;  /* 0x0000000700007212 */ /* 0x000fe200078e3cff */
[----:B------:R-:W-:Y:S01]  /*db20*/  IMAD.MOV.U32 R7, RZ, RZ, -0x1 ;  /* 0xffffffffff077424 */ /* 0x000fe200078e00ff */
[----:B------:R-:W-:Y:S02]  /*db30*/  IADD3.X R16, R16, UR13, RZ, P1, !PT ;  /* 0x0000000d10107c10 */ /* 0x000fe40008ffe4ff */
[----:B------:R-:W-:-:S02]  /*db40*/  ISETP.GE.U32.AND P1, PT, R18, UR4, PT ;  /* 0x0000000412007c0c */ /* 0x000fc4000bf26070 */
[----:B------:R-:W-:Y:S02]  /*db50*/  @P3 LOP3.LUT R0, R0, 0x1, R5, 0x78, !PT ;  /* 0x0000000100003812 */ /* 0x000fe400078e7805 */
[----:B------:R-:W-:-:S13]  /*db60*/  ISETP.GE.U32.AND.EX P1, PT, R16, UR5, PT, P1 ;  /* 0x0000000510007c0c */ /* 0x000fda000bf26110 */
[----:B0-----:R-:W-:Y:S05]  /*db70*/  @P1 BRA `(.L_x_283) ;  /* 0x0000000400581947 */ /* 0x001fea0003800000 */
[----:B------:R-:W-:Y:S01]  /*db80*/  ULDC.64 UR4, c[0x0][0x628] ;  /* 0x00018a0000047ab9 */ /* 0x000fe20000000a00 */
[----:B------:R-:W0:Y:S01]  /*db90*/  S2R R15, SR_CTAID.X ;  /* 0x00000000000f7919 */ /* 0x000e220000002500 */
[----:B------:R-:W-:Y:S01]  /*dba0*/  ISETP.NE.U32.AND P1, PT, RZ, UR4, PT ;  /* 0x00000004ff007c0c */ /* 0x000fe2000bf25070 */
[----:B------:R-:W-:Y:S01]  /*dbb0*/  ULDC UR7, c[0x0][0x630] ;  /* 0x00018c0000077ab9 */ /* 0x000fe20000000800 */
[----:B------:R-:W-:Y:S01]  /*dbc0*/  IMAD.MOV.U32 R4, RZ, RZ, R18 ;  /* 0x000000ffff047224 */ /* 0x000fe200078e0012 */
[----:B------:R-:W1:Y:S01]  /*dbd0*/  S2R R14, SR_CTAID.Y ;  /* 0x00000000000e7919 */ /* 0x000e620000002600 */
[----:B------:R-:W-:Y:S01]  /*dbe0*/  ISETP.NE.AND.EX P1, PT, RZ, UR5, PT, P1 ;  /* 0x00000005ff007c0c */ /* 0x000fe2000bf25310 */
[----:B------:R-:W-:-:S12]  /*dbf0*/  IMAD.MOV.U32 R5, RZ, RZ, R16 ;  /* 0x000000ffff057224 */ /* 0x000fd800078e0010 */
[----:B------:R-:W-:Y:S05]  /*dc00*/  @!P1 BRA `(.L_x_284) ;  /* 0x0000000000289947 */ /* 0x000fea0003800000 */
[----:B------:R-:W-:Y:S02]  /*dc10*/  ULDC UR6, c[0x0][0x634] ;  /* 0x00018d0000067ab9 */ /* 0x000fe40000000800 */
[----:B------:R-:W-:-:S05]  /*dc20*/  IADD3 R9, P1, R18, UR6, RZ ;  /* 0x0000000612097c10 */ /* 0x000fca000ff3e0ff */
[----:B------:R-:W-:-:S04]  /*dc30*/  IMAD.X R17, RZ, RZ, R16, P1 ;  /* 0x000000ffff117224 */ /* 0x000fc800008e0610 */
[----:B------:R-:W-:-:S04]  /*dc40*/  IMAD.WIDE.U32 R6, R17, UR4, RZ ;  /* 0x0000000411067c25 */ /* 0x000fc8000f8e00ff */
[----:B------:R-:W-:-:S04]  /*dc50*/  IMAD.WIDE.U32 R6, P1, R9, UR5, R6 ;  /* 0x0000000509067c25 */ /* 0x000fc8000f820006 */
[----:B------:R-:W-:-:S04]  /*dc60*/  IMAD.WIDE.U32 R8, R9, UR4, RZ ;  /* 0x0000000409087c25 */ /* 0x000fc8000f8e00ff */
[----:B------:R-:W-:Y:S01]  /*dc70*/  IMAD.X R5, RZ, RZ, RZ, P1 ;  /* 0x000000ffff057224 */ /* 0x000fe200008e06ff */
[----:B------:R-:W-:Y:S01]  /*dc80*/  IADD3 RZ, P1, R9, R6, RZ ;  /* 0x0000000609ff7210 */ /* 0x000fe20007f3e0ff */
[----:B------:R-:W-:-:S04]  /*dc90*/  IMAD.MOV.U32 R4, RZ, RZ, R7 ;  /* 0x000000ffff047224 */ /* 0x000fc800078e0007 */
[----:B------:R-:W-:-:S08]  /*dca0*/  IMAD.WIDE.U32.X R4, R17, UR5, R4, P1 ;  /* 0x0000000511047c25 */ /* 0x000fd000088e0404 */
.L_x_284:
[--C-:B------:R-:W-:Y:S01]  /*dcb0*/  SHF.R.U64 R8, R4, UR7, R5.reuse ;  /* 0x0000000704087c19 */ /* 0x100fe20008001205 */
[----:B------:R-:W-:Y:S01]  /*dcc0*/  ULDC.64 UR4, c[0x0][0x620] ;  /* 0x0001880000047ab9 */ /* 0x000fe20000000a00 */
[----:B------:R-:W-:Y:S01]  /*dcd0*/  SHF.R.U32.HI R4, RZ, UR7, R5 ;  /* 0x00000007ff047c19 */ /* 0x000fe20008011605 */
[----:B------:R-:W-:Y:S01]  /*dce0*/  IMAD.MOV.U32 R5, RZ, RZ, R16 ;  /* 0x000000ffff057224 */ /* 0x000fe200078e0010 */
[----:B------:R-:W-:Y:S01]  /*dcf0*/  IADD3 R7, P1, RZ, -R8, RZ ;  /* 0x80000008ff077210 */ /* 0x000fe20007f3e0ff */
[----:B------:R-:W2:Y:S01]  /*dd00*/  LDC R22, c[0x0][0x144] ;  /* 0x00005100ff167b82 */ /* 0x000ea20000000800 */
[----:B0-----:R-:W-:Y:S01]  /*dd10*/  I2FP.F32.U32 R9, R15 ;  /* 0x0000000f00097245 */ /* 0x001fe20000201000 */
[----:B------:R-:W-:Y:S01]  /*dd20*/  ULDC.64 UR8, c[0x0][0x640] ;  /* 0x0001900000087ab9 */ /* 0x000fe20000000a00 */
[----:B------:R-:W-:Y:S01]  /*dd30*/  ULDC UR6, c[0x0][0x608] ;  /* 0x0001820000067ab9 */ /* 0x000fe20000000800 */
[----:B------:R-:W-:Y:S01]  /*dd40*/  IMAD.X R4, RZ, RZ, ~R4, P1 ;  /* 0x000000ffff047224 */ /* 0x000fe200008e0e04 */
[----:B------:R-:W-:-:S03]  /*dd50*/  ISETP.NE.U32.AND P1, PT, RZ, UR8, PT ;  /* 0x00000008ff007c0c */ /* 0x000fc6000bf25070 */
[----:B------:R-:W-:Y:S01]  /*dd60*/  IMAD R6, R4, UR4, RZ ;  /* 0x0000000404067c24 */ /* 0x000fe2000f8e02ff */
[----:B------:R-:W0:Y:S01]  /*dd70*/  LDC R19, c[0x0][0x148] ;  /* 0x00005200ff137b82 */ /* 0x000e220000000800 */
[----:B------:R-:W-:Y:S01]  /*dd80*/  IMAD.MOV.U32 R4, RZ, RZ, R18 ;  /* 0x000000ffff047224 */ /* 0x000fe200078e0012 */
[----:B------:R-:W-:-:S03]  /*dd90*/  ISETP.NE.AND.EX P1, PT, RZ, UR9, PT, P1 ;  /* 0x00000009ff007c0c */ /* 0x000fc6000bf25310 */
[----:B------:R-:W-:Y:S01]  /*dda0*/  IMAD.WIDE.U32 R4, R7, UR4, R4 ;  /* 0x0000000407047c25 */ /* 0x000fe2000f8e0004 */
[----:B------:R-:W-:-:S03]  /*ddb0*/  ULDC UR4, c[0x0][0x150] ;  /* 0x0000540000047ab9 */ /* 0x000fc60000000800 */
[----:B------:R-:W-:Y:S02]  /*ddc0*/  IMAD R7, R7, UR5, R6 ;  /* 0x0000000507077c24 */ /* 0x000fe4000f8e0206 */
[----:B------:R-:W-:Y:S01]  /*ddd0*/  FMUL R6, R9, UR4 ;  /* 0x0000000409067c20 */ /* 0x000fe20008400000 */
[----:B------:R-:W-:Y:S01]  /*dde0*/  ULDC UR4, c[0x0][0x618] ;  /* 0x0001860000047ab9 */ /* 0x000fe20000000800 */
[----:B------:R-:W-:Y:S01]  /*ddf0*/  ULDC UR5, c[0x0][0x154] ;  /* 0x0000550000057ab9 */ /* 0x000fe20000000800 */
[----:B------:R-:W-:-:S03]  /*de00*/  IMAD.IADD R5, R5, 0x1, R7 ;  /* 0x0000000105057824 */ /* 0x000fc600078e0207 */
[----:B------:R-:W3:Y:S02]  /*de10*/  F2I.U32.TRUNC.NTZ R6, R6 ;  /* 0x0000000600067305 */ /* 0x000ee4000020f000 */
[----:B------:R-:W-:Y:S02]  /*de20*/  SHF.R.U64 R9, R4, UR4, R5 ;  /* 0x0000000404097c19 */ /* 0x000fe40008001205 */
[----:B-1----:R-:W-:-:S05]  /*de30*/  I2FP.F32.U32 R4, R14 ;  /* 0x0000000e00047245 */ /* 0x002fca0000201000 */
[----:B------:R-:W-:Y:S01]  /*de40*/  FMUL R21, R4, UR5 ;  /* 0x0000000504157c20 */ /* 0x000fe20008400000 */
[----:B------:R-:W-:Y:S01]  /*de50*/  SHF.R.U32.HI R4, RZ, UR4, R5 ;  /* 0x00000004ff047c19 */ /* 0x000fe20008011605 */
[----:B------:R-:W-:-:S03]  /*de60*/  ULDC UR4, c[0x0][0x658] ;  /* 0x0001960000047ab9 */ /* 0x000fc60000000800 */
[--C-:B------:R-:W-:Y:S01]  /*de70*/  SHF.R.U64 R20, R9, UR6, R4.reuse ;  /* 0x0000000609147c19 */ /* 0x100fe20008001204 */
[----:B------:R-:W1:Y:S01]  /*de80*/  F2I.U32.TRUNC.NTZ R21, R21 ;  /* 0x0000001500157305 */ /* 0x000e62000020f000 */
[----:B------:R-:W-:Y:S01]  /*de90*/  SHF.R.U32.HI R5, RZ, UR6, R4 ;  /* 0x00000006ff057c19 */ /* 0x000fe20008011604 */
[----:B---3--:R-:W-:-:S03]  /*dea0*/  IMAD.MOV R6, RZ, RZ, -R6 ;  /* 0x000000ffff067224 */ /* 0x008fc600078e0a06 */
[----:B------:R-:W-:Y:S01]  /*deb0*/  SHF.R.U64 R17, R20, UR4, R5 ;  /* 0x0000000414117c19 */ /* 0x000fe20008001205 */
[----:B--2---:R-:W-:Y:S01]  /*dec0*/  IMAD R15, R22, R6, R15 ;  /* 0x00000006160f7224 */ /* 0x004fe200078e020f */
[----:B------:R-:W-:-:S03]  /*ded0*/  SHF.R.U32.HI R23, RZ, UR4, R5 ;  /* 0x00000004ff177c19 */ /* 0x000fc60008011605 */
[----:B------:R-:W-:Y:S02]  /*dee0*/  IMAD.MOV.U32 R4, RZ, RZ, R17 ;  /* 0x000000ffff047224 */ /* 0x000fe400078e0011 */
[----:B------:R-:W-:Y:S01]  /*def0*/  IMAD.MOV.U32 R5, RZ, RZ, R23 ;  /* 0x000000ffff057224 */ /* 0x000fe200078e0017 */
[----:B------:R-:W-:Y:S06]  /*df00*/  @!P1 BRA `(.L_x_285) ;  /* 0x0000000000289947 */ /* 0x000fec0003800000 */
[----:B------:R-:W-:Y:S02]  /*df10*/  ULDC UR4, c[0x0][0x64c] ;  /* 0x0001930000047ab9 */ /* 0x000fe40000000800 */
[----:B------:R-:W-:-:S05]  /*df20*/  IADD3 R5, P1, R17, UR4, RZ ;  /* 0x0000000411057c10 */ /* 0x000fca000ff3e0ff */
[----:B------:R-:W-:-:S04]  /*df30*/  IMAD.X R23, RZ, RZ, R23, P1 ;  /* 0x000000ffff177224 */ /* 0x000fc800008e0617 */
[----:B------:R-:W-:-:S04]  /*df40*/  IMAD.WIDE.U32 R6, R23, UR8, RZ ;  /* 0x0000000817067c25 */ /* 0x000fc8000f8e00ff */
[----:B------:R-:W-:-:S04]  /*df50*/  IMAD.WIDE.U32 R6, P1, R5, UR9, R6 ;  /* 0x0000000905067c25 */ /* 0x000fc8000f820006 */
[----:B------:R-:W-:-:S04]  /*df60*/  IMAD.WIDE.U32 R4, R5, UR8, RZ ;  /* 0x0000000805047c25 */ /* 0x000fc8000f8e00ff */
[----:B------:R-:W-:Y:S01]  /*df70*/  IMAD.MOV.U32 R4, RZ, RZ, R7 ;  /* 0x000000ffff047224 */ /* 0x000fe200078e0007 */
[----:B------:R-:W-:Y:S01]  /*df80*/  IADD3 RZ, P3, R5, R6, RZ ;  /* 0x0000000605ff7210 */ /* 0x000fe20007f7e0ff */
[----:B------:R-:W-:-:S04]  /*df90*/  IMAD.X R5, RZ, RZ, RZ, P1 ;  /* 0x000000ffff057224 */ /* 0x000fc800008e06ff */
[----:B------:R-:W-:-:S08]  /*dfa0*/  IMAD.WIDE.U32.X R4, R23, UR9, R4, P3 ;  /* 0x0000000917047c25 */ /* 0x000fd000098e0404 */
.L_x_285:
[----:B------:R-:W2:Y:S01]  /*dfb0*/  LDC R6, c[0x0][0x65c] ;  /* 0x00019700ff067b82 */ /* 0x000ea20000000800 */
[----:B------:R-:W-:Y:S01]  /*dfc0*/  ULDC UR4, c[0x0][0x648] ;  /* 0x0001920000047ab9 */ /* 0x000fe20000000800 */
[----:B------:R-:W-:Y:S01]  /*dfd0*/  LOP3.LUT R20, R20, UR17, RZ, 0xc0, !PT ;  /* 0x0000001114147c12 */ /* 0x000fe2000f8ec0ff */
[----:B-1----:R-:W-:Y:S01]  /*dfe0*/  IMAD.MOV R21, RZ, RZ, -R21 ;  /* 0x000000ffff157224 */ /* 0x002fe200078e0a15 */
[----:B------:R-:W-:Y:S01]  /*dff0*/  SHF.R.U64 R5, R4, UR4, R5 ;  /* 0x0000000404057c19 */ /* 0x000fe20008001205 */
[----:B------:R-:W-:Y:S01]  /*e000*/  ULDC UR4, c[0x0][0x638] ;  /* 0x00018e0000047ab9 */ /* 0x000fe20000000800 */
[----:B------:R-:W-:-:S03]  /*e010*/  ULDC UR5, c[0x0][0x610] ;  /* 0x0001840000057ab9 */ /* 0x000fc60000000800 */
[----:B------:R-:W-:Y:S02]  /*e020*/  IMAD.MOV R4, RZ, RZ, -R5 ;  /* 0x000000ffff047224 */ /* 0x000fe400078e0a05 */
[----:B------:R-:W-:Y:S02]  /*e030*/  IMAD R20, R5, UR18, R20 ;  /* 0x0000001205147c24 */ /* 0x000fe4000f8e0214 */
[----:B------:R-:W-:Y:S01]  /*e040*/  IMAD R17, R4, UR4, R17 ;  /* 0x0000000404117c24 */ /* 0x000fe2000f8e0211 */
[----:B------:R-:W-:Y:S01]  /*e050*/  ULDC UR4, c[0x0][0x600] ;  /* 0x0001800000047ab9 */ /* 0x000fe20000000800 */
[----:B------:R-:W-:Y:S01]  /*e060*/  IMAD.MOV.U32 R4, RZ, RZ, 0x1 ;  /* 0x00000001ff047424 */ /* 0x000fe200078e00ff */
[----:B--2---:R-:W-:Y:S02]  /*e070*/  ISETP.NE.AND P1, PT, R6, 0x1, PT ;  /* 0x000000010600780c */ /* 0x004fe40003f25270 */
[----:B------:R-:W-:-:S05]  /*e080*/  LOP3.LUT R6, R9, UR16, RZ, 0xc0, !PT ;  /* 0x0000001009067c12 */ /* 0x000fca000f8ec0ff */
[----:B------:R-:W-:-:S06]  /*e090*/  IMAD R6, R17, UR4, R6 ;  /* 0x0000000411067c24 */ /* 0x000fcc000f8e0206 */
[----:B0-----:R-:W-:-:S04]  /*e0a0*/  @P1 IMAD R15, R19, R21, R14 ;  /* 0x00000015130f1224 */ /* 0x001fc800078e020e */
[----:B------:R-:W-:-:S05]  /*e0b0*/  IMAD R15, R20, UR5, R15 ;  /* 0x00000005140f7c24 */ /* 0x000fca000f8e020f */
[----:B------:R-:W-:Y:S02]  /*e0c0*/  SEL R9, R6, R15, !P1 ;  /* 0x0000000f06097207 */ /* 0x000fe40004800000 */
[----:B------:R-:W-:-:S07]  /*e0d0*/  SEL R7, R15, R6, !P1 ;  /* 0x000000060f077207 */ /* 0x000fce0004800000 */
.L_x_283:
[----:B------:R-:W-:Y:S05]  /*e0e0*/  BSYNC B1 ;  /* 0x0000000000017941 */ /* 0x000fea0003800000 */
.L_x_282:
[----:B------:R-:W-:-:S13]  /*e0f0*/  LOP3.LUT P1, RZ, R4, 0xff, RZ, 0xc0, !PT ;  /* 0x000000ff04ff7812 */ /* 0x000fda000782c0ff */
[----:B------:R-:W-:Y:S05]  /*e100*/  @P1 BRA `(.L_x_286) ;  /* 0xfffffff400381947 */ /* 0x000fea000383ffff */
[----:B------:R-:W-:Y:S05]  /*e110*/  BSYNC B0 ;  /* 0x0000000000007941 */ /* 0x000fea0003800000 */
.L_x_274:
[----:B------:R-:W-:-:S03]  /*e120*/  UMOV UR4, 0xffffffff ;  /* 0xffffffff00047882 */ /* 0x000fc60000000000 */
[----:B------:R-:W-:Y:S05]  /*e130*/  BRA.DIV UR4, `(.L_x_287) ;  /* 0x0000000604847947 */ /* 0x000fea000b800000 */
[----:B------:R-:W-:-:S13]  /*e140*/  ELECT P6, URZ, PT ;  /* 0x00000000003f782f */ /* 0x000fda00038c0000 */
.L_x_304:
[----:B------:R-:W-:Y:S04]  /*e150*/  BSSY B0, `(.L_x_288) ;  /* 0x0000046000007945 */ /* 0x000fe80003800000 */
[----:B------:R-:W-:Y:S05]  /*e160*/  @!P6 BRA `(.L_x_289) ;  /* 0x000000040010e947 */ /* 0x000fea0003800000 */
[----:B------:R-:W-:-:S04]  /*e170*/  LOP3.LUT R2, R2, 0x2, RZ, 0xfc, !PT ;  /* 0x0000000202027812 */ /* 0x000fc800078efcff */
[----:B------:R-:W-:-:S13]  /*e180*/  ISETP.NE.AND P0, PT, R2, 0x3, PT ;  /* 0x000000030200780c */ /* 0x000fda0003f05270 */
[----:B------:R-:W-:Y:S05]  /*e190*/  @!P0 BRA `(.L_x_290) ;  /* 0x0000000000048947 */ /* 0x000fea0003800000 */
[----:B------:R-:W-:Y:S01]  /*e1a0*/  BPT.TRAP 0x1 ;  /* 0x000000040000795c */ /* 0x000fe20000300000 */
.L_x_290:
[----:B------:R-:W0:Y:S01]  /*e1b0*/  S2R R3, SR_CgaCtaId ;  /* 0x0000000000037919 */ /* 0x000e220000008800 */
[----:B------:R-:W-:-:S04]  /*e1c0*/  MOV R2, 0x400 ;  /* 0x0000040000027802 */ /* 0x000fc80000000f00 */
[----:B0-----:R-:W-:Y:S02]  /*e1d0*/  LEA R3, R3, R2, 0x18 ;  /* 0x0000000203037211 */ /* 0x001fe400078ec0ff */
[----:B------:R-:W-:-:S03]  /*e1e0*/  SHF.L.U32 R2, R0, 0x1f, RZ ;  /* 0x0000001f00027819 */ /* 0x000fc600000006ff */
[----:B------:R-:W-:-:S04]  /*e1f0*/  VIADD R3, R3, 0x38 ;  /* 0x0000003803037836 */ /* 0x000fc80000000000 */
[C---:B------:R-:W-:Y:S02]  /*e200*/  IMAD R7, R12.reuse, 0x8, R3 ;  /* 0x000000080c077824 */ /* 0x040fe400078e0203 */
[----:B------:R-:W-:Y:S02]  /*e210*/  VIADD R12, R12, 0x1 ;  /* 0x000000010c0c7836 */ /* 0x000fe40000000000 */
[----:B------:R-:W0:Y:S03]  /*e220*/  SYNCS.PHASECHK.TRANS64.TRYWAIT P0, [R7+URZ], R2 ;  /* 0x00000002070075a7 */ /* 0x000e26000800017f */
[----:B------:R-:W-:-:S04]  /*e230*/  ISETP.NE.AND P1, PT, R12, 0x7, PT ;  /* 0x000000070c00780c */ /* 0x000fc80003f25270 */
[----:B------:R-:W-:Y:S02]  /*e240*/  SEL R5, RZ, 0x1, P1 ;  /* 0x00000001ff057807 */ /* 0x000fe40000800000 */
[----:B------:R-:W-:Y:S02]  /*e250*/  SEL R12, R12, RZ, P1 ;  /* 0x000000ff0c0c7207 */ /* 0x000fe40000800000 */
[----:B------:R-:W-:-:S03]  /*e260*/  LOP3.LUT R5, R0, R5, RZ, 0x3c, !PT ;  /* 0x0000000500057212 */ /* 0x000fc600078e3cff */
[----:B------:R-:W-:Y:S01]  /*e270*/  IMAD R9, R12, 0x8, R3 ;  /* 0x000000080c097824 */ /* 0x000fe200078e0203 */
[----:B------:R-:W-:Y:S01]  /*e280*/  SHF.L.U32 R4, R5, 0x1f, RZ ;  /* 0x0000001f05047819 */ /* 0x000fe200000006ff */
[----:B0-----:R-:W-:Y:S06]  /*e290*/  @!P0 BRA `(.L_x_291) ;  /* 0x00000004004c8947 */ /* 0x001fec0003800000 */
.L_x_305:
[----:B------:R-:W1:Y:S01]  /*e2a0*/  SYNCS.PHASECHK.TRANS64.TRYWAIT P0, [R9+URZ], R4 ;  /* 0x00000004090075a7 */ /* 0x000e62000800017f */
[----:B------:R-:W-:-:S05]  /*e2b0*/  VIADD R0, R12, 0x1 ;  /* 0x000000010c007836 */ /* 0x000fca0000000000 */
[----:B------:R-:W-:-:S04]  /*e2c0*/  ISETP.NE.AND P1, PT, R0, 0x7, PT ;  /* 0x000000070000780c */ /* 0x000fc80003f25270 */
[----:B0-----:R-:W-:Y:S02]  /*e2d0*/  SEL R2, RZ, 0x1, P1 ;  /* 0x00000001ff027807 */ /* 0x001fe40000800000 */
[----:B------:R-:W-:Y:S02]  /*e2e0*/  SEL R0, R0, RZ, P1 ;  /* 0x000000ff00007207 */ /* 0x000fe40000800000 */
[----:B------:R-:W-:-:S03]  /*e2f0*/  LOP3.LUT R7, R5, R2, RZ, 0x3c, !PT ;  /* 0x0000000205077212 */ /* 0x000fc600078e3cff */
[----:B------:R-:W-:Y:S01]  /*e300*/  IMAD R6, R0, 0x8, R3 ;  /* 0x0000000800067824 */ /* 0x000fe200078e0203 */
[----:B------:R-:W-:Y:S01]  /*e310*/  SHF.L.U32 R5, R7, 0x1f, RZ ;  /* 0x0000001f07057819 */ /* 0x000fe200000006ff */
[----:B-1----:R-:W-:Y:S06]  /*e320*/  @!P0 BRA `(.L_x_292) ;  /* 0x00000004003c8947 */ /* 0x002fec0003800000 */
.L_x_306:
[----:B------:R-:W1:Y:S01]  /*e330*/  SYNCS.PHASECHK.TRANS64.TRYWAIT P0, [R6+URZ], R5 ;  /* 0x00000005060075a7 */ /* 0x000e62000800017f */
[----:B------:R-:W-:-:S05]  /*e340*/  VIADD R0, R0, 0x1 ;  /* 0x0000000100007836 */ /* 0x000fca0000000000 */
[----:B------:R-:W-:-:S04]  /*e350*/  ISETP.NE.AND P1, PT, R0, 0x7, PT ;  /* 0x000000070000780c */ /* 0x000fc80003f25270 */
[----:B------:R-:W-:Y:S02]  /*e360*/  SEL R2, RZ, 0x1, P1 ;  /* 0x00000001ff027807 */ /* 0x000fe40000800000 */
[----:B------:R-:W-:Y:S02]  /*e370*/  SEL R0, R0, RZ, P1 ;  /* 0x000000ff00007207 */ /* 0x000fe40000800000 */
[----:B------:R-:W-:-:S03]  /*e380*/  LOP3.LUT R7, R7, R2, RZ, 0x3c, !PT ;  /* 0x0000000207077212 */ /* 0x000fc600078e3cff */
[----:B0-----:R-:W-:Y:S01]  /*e390*/  IMAD R9, R0, 0x8, R3 ;  /* 0x0000000800097824 */ /* 0x001fe200078e0203 */
[----:B------:R-:W-:Y:S01]  /*e3a0*/  SHF.L.U32 R4, R7, 0x1f, RZ ;  /* 0x0000001f07047819 */ /* 0x000fe200000006ff */
[----:B-1----:R-:W-:Y:S06]  /*e3b0*/  @!P0 BRA `(.L_x_293) ;  /* 0x00000004002c8947 */ /* 0x002fec0003800000 */
.L_x_307:
        /* <DEDUP_REMOVED lines=9> */
.L_x_308:
        /* <DEDUP_REMOVED lines=9> */
.L_x_309:
[----:B------:R-:W1:Y:S01]  /*e4e0*/  SYNCS.PHASECHK.TRANS64.TRYWAIT P0, [R9+URZ], R4 ;  /* 0x00000004090075a7 */ /* 0x000e62000800017f */
[----:B------:R-:W-:-:S05]  /*e4f0*/  VIADD R0, R0, 0x1 ;  /* 0x0000000100007836 */ /* 0x000fca0000000000 */
[----:B------:R-:W-:-:S04]  /*e500*/  ISETP.NE.AND P1, PT, R0, 0x7, PT ;  /* 0x000000070000780c */ /* 0x000fc80003f25270 */
[----:B------:R-:W-:Y:S02]  /*e510*/  SEL R2, RZ, 0x1, P1 ;  /* 0x00000001ff027807 */ /* 0x000fe40000800000 */
[----:B------:R-:W-:Y:S02]  /*e520*/  SEL R0, R0, RZ, P1 ;  /* 0x000000ff00007207 */ /* 0x000fe40000800000 */
[----:B------:R-:W-:Y:S01]  /*e530*/  LOP3.LUT R2, R7, R2, RZ, 0x3c, !PT ;  /* 0x0000000207027212 */ /* 0x000fe200078e3cff */
[----:B-1----:R-:W-:Y:S06]  /*e540*/  @!P0 BRA `(.L_x_296) ;  /* 0x0000000400048947 */ /* 0x002fec0003800000 */
.L_x_310:
[----:B------:R-:W-:Y:S01]  /*e550*/  IMAD R3, R0, 0x8, R3 ;  /* 0x0000000800037824 */ /* 0x000fe200078e0203 */
[----:B------:R-:W-:-:S07]  /*e560*/  SHF.L.U32 R0, R2, 0x1f, RZ ;  /* 0x0000001f02007819 */ /* 0x000fce00000006ff */
.L_x_297:
[----:B--2---:R2:W3:Y:S02]  /*e570*/  SYNCS.PHASECHK.TRANS64.TRYWAIT P0, [R3+URZ], R0 ;  /* 0x00000000030075a7 */ /* 0x0044e4000800017f */
[----:B---3--:R-:W-:Y:S05]  /*e580*/  @!P0 NANOSLEEP.SYNCS 0x989680 ;  /* 0x009896800000895d */ /* 0x008fea0003900000 */
[----:B------:R-:W3:Y:S02]  /*e590*/  @!P0 SYNCS.PHASECHK.TRANS64 P0, [R3+URZ], R0 ;  /* 0x00000000030085a7 */ /* 0x000ee4000800007f */
[----:B---3--:R-:W-:Y:S05]  /*e5a0*/  @!P0 BRA `(.L_x_297) ;  /* 0xfffffffc00f08947 */ /* 0x008fea000383ffff */
.L_x_289:
[----:B------:R-:W-:Y:S05]  /*e5b0*/  BSYNC B0 ;  /* 0x0000000000007941 */ /* 0x000fea0003800000 */
.L_x_288:
[----:B------:R-:W-:Y:S05]  /*e5c0*/  EXIT ;  /* 0x000000000000794d */ /* 0x000fea0003800000 */
.L_x_17:
[----:B---3--:R3:W4:Y:S02]  /*e5d0*/  SYNCS.PHASECHK.TRANS64.TRYWAIT P1, [R3+URZ], R0 ;  /* 0x00000000030075a7 */ /* 0x008724000802017f */
[----:B----4-:R-:W-:Y:S05]  /*e5e0*/  @!P1 NANOSLEEP.SYNCS 0x989680 ;  /* 0x009896800000995d */ /* 0x010fea0003900000 */
[----:B------:R-:W4:Y:S02]  /*e5f0*/  @!P1 SYNCS.PHASECHK.TRANS64 P1, [R3+URZ], R0 ;  /* 0x00000000030095a7 */ /* 0x000f24000802007f */
[----:B----4-:R-:W-:Y:S05]  /*e600*/  @!P1 BRA `(.L_x_17) ;  /* 0xfffffffc00f09947 */ /* 0x010fea000383ffff */
[----:B------:R-:W-:Y:S05]  /*e610*/  BRA `(.L_x_16) ;  /* 0xffffff2c00187947 */ /* 0x000fea000383ffff */
.L_x_22:
[----:B-1----:R-:W-:-:S04]  /*e620*/  IMAD.U32 R5, RZ, RZ, UR8 ;  /* 0x00000008ff057e24 */ /* 0x002fc8000f8e00ff */
[----:B------:R1:W2:Y:S03]  /*e630*/  SYNCS.PHASECHK.TRANS64.TRYWAIT P1, [R5+URZ], R4 ;  /* 0x00000004050075a7 */ /* 0x0002a6000802017f */
[----:B--2---:R-:W-:Y:S05]  /*e640*/  @!P1 NANOSLEEP.SYNCS 0x989680 ;  /* 0x009896800000995d */ /* 0x004fea0003900000 */
[----:B------:R-:W2:Y:S02]  /*e650*/  @!P1 SYNCS.PHASECHK.TRANS64 P1, [R5+URZ], R4 ;  /* 0x00000004050095a7 */ /* 0x000ea4000802007f */
[----:B--2---:R-:W-:Y:S05]  /*e660*/  @!P1 BRA `(.L_x_22) ;  /* 0xfffffffc00ec9947 */ /* 0x004fea000383ffff */
[----:B------:R-:W-:Y:S05]  /*e670*/  BRA `(.L_x_21) ;  /* 0xffffff3000087947 */ /* 0x000fea000383ffff */
.L_x_275:
[----:B------:R-:W-:Y:S01]  /*e680*/  BSSY B1, `(.L_x_298) ;  /* 0x0000006000017945 */ /* 0x000fe20003800000 */
[----:B------:R-:W-:-:S07]  /*e690*/  IMAD.MOV.U32 R15, RZ, RZ, -0x1 ;  /* 0xffffffffff0f7424 */ /* 0x000fce00078e00ff */
[----:B------:R-:W-:Y:S05]  /*e6a0*/  WARPSYNC.COLLECTIVE R15, `(.L_x_299) ;  /* 0x000000000f0c7348 */ /* 0x000fea0003c00000 */
[----:B------:R-:W-:Y:S02]  /*e6b0*/  ELECT P6, UR62, PT ;  /* 0x00000000003e782f */ /* 0x000fe400038c0000 */
[----:B------:R-:W-:Y:S01]  /*e6c0*/  MOV R14, UR62 ;  /* 0x0000003e000e7c02 */ /* 0x000fe20008000f00 */
[----:B------:R-:W-:Y:S10]  /*e6d0*/  ENDCOLLECTIVE ;  /* 0x000000000000791b */ /* 0x000ff40003800000 */
.L_x_299:
[----:B------:R-:W-:Y:S05]  /*e6e0*/  BSYNC B1 ;  /* 0x0000000000017941 */ /* 0x000fea0003800000 */
.L_x_298:
[----:B------:R-:W-:Y:S05]  /*e6f0*/  BRA `(.L_x_300) ;  /* 0xffffffec00c87947 */ /* 0x000fea000383ffff */
.L_x_278:
[----:B0-----:R0:W1:Y:S02]  /*e700*/  SYNCS.PHASECHK.TRANS64.TRYWAIT P1, [R14+URZ+0x38], R7 ;  /* 0x000038070e0075a7 */ /* 0x001064000802017f */
[----:B-1----:R-:W-:Y:S05]  /*e710*/  @!P1 NANOSLEEP.SYNCS 0x989680 ;  /* 0x009896800000995d */ /* 0x002fea0003900000 */
[----:B------:R-:W1:Y:S02]  /*e720*/  @!P1 SYNCS.PHASECHK.TRANS64 P1, [R14+URZ+0x38], R7 ;  /* 0x000038070e0095a7 */ /* 0x000e64000802007f */
[----:B-1----:R-:W-:Y:S05]  /*e730*/  @!P1 BRA `(.L_x_278) ;  /* 0xfffffffc00f09947 */ /* 0x002fea000383ffff */
[----:B------:R-:W-:Y:S05]  /*e740*/  BRA `(.L_x_301) ;  /* 0xffffffec00fc7947 */ /* 0x000fea000383ffff */
.L_x_287:
[----:B------:R-:W-:Y:S01]  /*e750*/  BSSY B0, `(.L_x_302) ;  /* 0x0000006000007945 */ /* 0x000fe20003800000 */
[----:B------:R-:W-:-:S07]  /*e760*/  IMAD.MOV.U32 R15, RZ, RZ, -0x1 ;  /* 0xffffffffff0f7424 */ /* 0x000fce00078e00ff */
[----:B------:R-:W-:Y:S05]  /*e770*/  WARPSYNC.COLLECTIVE R15, `(.L_x_303) ;  /* 0x000000000f0c7348 */ /* 0x000fea0003c00000 */
[----:B------:R-:W-:Y:S02]  /*e780*/  ELECT P6, UR62, PT ;  /* 0x00000000003e782f */ /* 0x000fe400038c0000 */
[----:B------:R-:W-:Y:S01]  /*e790*/  MOV R14, UR62 ;  /* 0x0000003e000e7c02 */ /* 0x000fe20008000f00 */
[----:B------:R-:W-:Y:S10]  /*e7a0*/  ENDCOLLECTIVE ;  /* 0x000000000000791b */ /* 0x000ff40003800000 */
.L_x_303:
[----:B------:R-:W-:Y:S05]  /*e7b0*/  BSYNC B0 ;  /* 0x0000000000007941 */ /* 0x000fea0003800000 */
.L_x_302:
[----:B------:R-:W-:Y:S05]  /*e7c0*/  BRA `(.L_x_304) ;  /* 0xfffffff800607947 */ /* 0x000fea000383ffff */
.L_x_291:
[----:B0-----:R0:W1:Y:S02]  /*e7d0*/  SYNCS.PHASECHK.TRANS64.TRYWAIT P0, [R7+URZ], R2 ;  /* 0x00000002070075a7 */ /* 0x001064000800017f */
[----:B-1----:R-:W-:Y:S05]  /*e7e0*/  @!P0 NANOSLEEP.SYNCS 0x989680 ;  /* 0x009896800000895d */ /* 0x002fea0003900000 */
[----:B------:R-:W1:Y:S02]  /*e7f0*/  @!P0 SYNCS.PHASECHK.TRANS64 P0, [R7+URZ], R2 ;  /* 0x00000002070085a7 */ /* 0x000e64000800007f */
[----:B-1----:R-:W-:Y:S05]  /*e800*/  @!P0 BRA `(.L_x_291) ;  /* 0xfffffffc00f08947 */ /* 0x002fea000383ffff */
[----:B------:R-:W-:Y:S05]  /*e810*/  BRA `(.L_x_305) ;  /* 0xfffffff800a07947 */ /* 0x000fea000383ffff */
.L_x_292:
[----:B0-----:R0:W1:Y:S02]  /*e820*/  SYNCS.PHASECHK.TRANS64.TRYWAIT P0, [R9+URZ], R4 ;  /* 0x00000004090075a7 */ /* 0x001064000800017f */
[----:B-1----:R-:W-:Y:S05]  /*e830*/  @!P0 NANOSLEEP.SYNCS 0x989680 ;  /* 0x009896800000895d */ /* 0x002fea0003900000 */
[----:B------:R-:W1:Y:S02]  /*e840*/  @!P0 SYNCS.PHASECHK.TRANS64 P0, [R9+URZ], R4 ;  /* 0x00000004090085a7 */ /* 0x000e64000800007f */
[----:B-1----:R-:W-:Y:S05]  /*e850*/  @!P0 BRA `(.L_x_292) ;  /* 0xfffffffc00f08947 */ /* 0x002fea000383ffff */
[----:B------:R-:W-:Y:S05]  /*e860*/  BRA `(.L_x_306) ;  /* 0xfffffff800b07947 */ /* 0x000fea000383ffff */
.L_x_293:
[----:B0-----:R0:W1:Y:S02]  /*e870*/  SYNCS.PHASECHK.TRANS64.TRYWAIT P0, [R6+URZ], R5 ;  /* 0x00000005060075a7 */ /* 0x001064000800017f */
[----:B-1----:R-:W-:Y:S05]  /*e880*/  @!P0 NANOSLEEP.SYNCS 0x989680 ;  /* 0x009896800000895d */ /* 0x002fea0003900000 */
[----:B------:R-:W1:Y:S02]  /*e890*/  @!P0 SYNCS.PHASECHK.TRANS64 P0, [R6+URZ], R5 ;  /* 0x00000005060085a7 */ /* 0x000e64000800007f */
[----:B-1----:R-:W-:Y:S05]  /*e8a0*/  @!P0 BRA `(.L_x_293) ;  /* 0xfffffffc00f08947 */ /* 0x002fea000383ffff */
[----:B------:R-:W-:Y:S05]  /*e8b0*/  BRA `(.L_x_307) ;  /* 0xfffffff800c07947 */ /* 0x000fea000383ffff */
.L_x_294:
[----:B0-----:R0:W1:Y:S02]  /*e8c0*/  SYNCS.PHASECHK.TRANS64.TRYWAIT P0, [R9+URZ], R4 ;  /* 0x00000004090075a7 */ /* 0x001064000800017f */
[----:B-1----:R-:W-:Y:S05]  /*e8d0*/  @!P0 NANOSLEEP.SYNCS 0x989680 ;  /* 0x009896800000895d */ /* 0x002fea0003900000 */
[----:B------:R-:W1:Y:S02]  /*e8e0*/  @!P0 SYNCS.PHASECHK.TRANS64 P0, [R9+URZ], R4 ;  /* 0x00000004090085a7 */ /* 0x000e64000800007f */
[----:B-1----:R-:W-:Y:S05]  /*e8f0*/  @!P0 BRA `(.L_x_294) ;  /* 0xfffffffc00f08947 */ /* 0x002fea000383ffff */
[----:B------:R-:W-:Y:S05]  /*e900*/  BRA `(.L_x_308) ;  /* 0xfffffff800d07947 */ /* 0x000fea000383ffff */
.L_x_295:
[----:B0-----:R0:W1:Y:S02]  /*e910*/  SYNCS.PHASECHK.TRANS64.TRYWAIT P0, [R6+URZ], R5 ;  /* 0x00000005060075a7 */ /* 0x001064000800017f */
[----:B-1----:R-:W-:Y:S05]  /*e920*/  @!P0 NANOSLEEP.SYNCS 0x989680 ;  /* 0x009896800000895d */ /* 0x002fea0003900000 */
[----:B------:R-:W1:Y:S02]  /*e930*/  @!P0 SYNCS.PHASECHK.TRANS64 P0, [R6+URZ], R5 ;  /* 0x00000005060085a7 */ /* 0x000e64000800007f */
[----:B-1----:R-:W-:Y:S05]  /*e940*/  @!P0 BRA `(.L_x_295) ;  /* 0xfffffffc00f08947 */ /* 0x002fea000383ffff */
[----:B------:R-:W-:Y:S05]  /*e950*/  BRA `(.L_x_309) ;  /* 0xfffffff800e07947 */ /* 0x000fea000383ffff */
.L_x_296:
[----:B-1----:R1:W2:Y:S02]  /*e960*/  SYNCS.PHASECHK.TRANS64.TRYWAIT P0, [R9+URZ], R4 ;  /* 0x00000004090075a7 */ /* 0x0022a4000800017f */
[----:B--2---:R-:W-:Y:S05]  /*e970*/  @!P0 NANOSLEEP.SYNCS 0x989680 ;  /* 0x009896800000895d */ /* 0x004fea0003900000 */
[----:B------:R-:W2:Y:S02]  /*e980*/  @!P0 SYNCS.PHASECHK.TRANS64 P0, [R9+URZ], R4 ;  /* 0x00000004090085a7 */ /* 0x000ea4000800007f */
[----:B--2---:R-:W-:Y:S05]  /*e990*/  @!P0 BRA `(.L_x_296) ;  /* 0xfffffffc00f08947 */ /* 0x004fea000383ffff */
[----:B------:R-:W-:Y:S05]  /*e9a0*/  BRA `(.L_x_310) ;  /* 0xfffffff800e87947 */ /* 0x000fea000383ffff */
.L_x_311:
[----:B------:R-:W-:-:S00]  /*e9b0*/  BRA `(.L_x_311) ;  /* 0xfffffffc00fc7947 */ /* 0x000fc0000383ffff */
[----:B------:R-:W-:-:S00]  /*e9c0*/  NOP ;  /* 0x0000000000007918 */ /* 0x000fc00000000000 */
        /* <DEDUP_REMOVED lines=11> */
.L_x_312:


//--------------------- .nv.global.init           --------------------------
	.section	.nv.global.init,"aw",@progbits
.nv.global.init:
	.type		$str$22,@object
	.size		$str$22,($str$23 - $str$22)
$str$22:
        /*0000*/ 	.byte	0x6b, 0x5f, 0x74, 0x69, 0x6c, 0x65, 0x5f, 0x63, 0x6f, 0x75, 0x6e, 0x74, 0x20, 0x3e, 0x3d, 0x20
        /*0010*/ 	.byte	0x31, 0x00
	.type		$str$23,@object
	.size		$str$23,(__unnamed_1 - $str$23)
$str$23:
        /*0012*/ 	.byte	0x2f, 0x74, 0x6d, 0x70, 0x2f, 0x63, 0x75, 0x74, 0x6c, 0x61, 0x73, 0x73, 0x5f, 0x73, 0x77, 0x65
        /*0022*/ 	.byte	0x65, 0x70, 0x5f, 0x73, 0x72, 0x63, 0x2f, 0x69, 0x6e, 0x63, 0x6c, 0x75, 0x64, 0x65, 0x2f, 0x63
        /*0032*/ 	.byte	0x75, 0x74, 0x6c, 0x61, 0x73, 0x73, 0x2f, 0x67, 0x65, 0x6d, 0x6d, 0x2f, 0x63, 0x6f, 0x6c, 0x6c
        /*0042*/ 	.byte	0x65, 0x63, 0x74, 0x69, 0x76, 0x65, 0x2f, 0x73, 0x6d, 0x39, 0x30, 0x5f, 0x6d, 0x6d, 0x61, 0x5f
        /*0052*/ 	.byte	0x74, 0x6d, 0x61, 0x5f, 0x67, 0x6d, 0x6d, 0x61, 0x5f, 0x73, 0x73, 0x5f, 0x77, 0x61, 0x72, 0x70
        /*0062*/ 	.byte	0x73, 0x70, 0x65, 0x63, 0x69, 0x61, 0x6c, 0x69, 0x7a, 0x65, 0x64, 0x2e, 0x68, 0x70, 0x70, 0x00
	.type		__unnamed_1,@object
	.size		__unnamed_1,(.L_0 - __unnamed_1)
__unnamed_1:
        /*0072*/ 	.byte	0x76, 0x6f, 0x69, 0x64, 0x20, 0x63, 0x75, 0x74, 0x6c, 0x61, 0x73, 0x73, 0x3a, 0x3a, 0x67, 0x65
        /* <DEDUP_REMOVED lines=180> */
        /*0bc2*/ 	.byte	0x69, 0x74, 0x79, 0x5d, 0x00
.L_0:


//--------------------- .nv.shared._ZN7cutlass13device_kernelINS_4gemm6kernel13GemmUniversalIN4cute5tupleIJiiiiEEENS1_10collective13CollectiveMmaINS1_34MainloopSm90TmaGmmaWarpSpecializedILi7ENS5_IJNS4_1CILi1EEESB_SB_EEENS1_35KernelTmaWarpSpecializedCooperativeEEENS5_IJNSA_ILi384EEENSA_ILi96EEENSA_ILi32EEEEEENS_10bfloat16_tENS5_IJlSB_lEEESJ_SK_NS4_8TiledMMAINS4_8MMA_AtomIJNS4_4SM904GMMA27MMA_64x96x16_F32BF16BF16_SSILNSO_5MajorE0ELSQ_0ELNSO_7ScaleInE1ELSR_1EEEEEENS4_6LayoutINS5_IJNSA_ILi2EEESB_SB_EEENS5_IJSB_NSA_ILi0EEESX_EEEEENS5_IJNS4_10UnderscoreES10_S10_EEEEENS4_13SM90_TMA_LOADENS4_14ComposedLayoutINS4_7SwizzleILi2ELi4ELi3EEENS4_18smem_ptr_flag_bitsILi16EEENSU_INS5_IJNSA_ILi8EEESH_EEENS5_IJSH_SB_EEEEEEEvNS4_8identityES13_S1D_vS1E_EENS_8epilogue10collective6detail29Sm90TmaWarpSpecializedAdapterINS1H_15DefaultEpilogueISJ_SK_SK_NS1G_6thread17LinearCombinationISJ_Li1EffLNS1L_9ScaleType4KindE0ELNS_15FloatRoundStyleE2ESJ_EENS1_15EpilogueDefaultEEEEEvvEEEEvNT_6ParamsE --------------------------
	.section	.nv.shared._ZN7cutlass13device_kernelINS_4gemm6kernel13GemmUniversalIN4cute5tupleIJiiiiEEENS1_10collective13CollectiveMmaINS1_34MainloopSm90TmaGmmaWarpSpecializedILi7ENS5_IJNS4_1CILi1EEESB_SB_EEENS1_35KernelTmaWarpSpecializedCooperativeEEENS5_IJNSA_ILi384EEENSA_ILi96EEENSA_ILi32EEEEEENS_10bfloat16_tENS5_IJlSB_lEEESJ_SK_NS4_8TiledMMAINS4_8MMA_AtomIJNS4_4SM904GMMA27MMA_64x96x16_F32BF16BF16_SSILNSO_5MajorE0ELSQ_0ELNSO_7ScaleInE1ELSR_1EEEEEENS4_6LayoutINS5_IJNSA_ILi2EEESB_SB_EEENS5_IJSB_NSA_ILi0EEESX_EEEEENS5_IJNS4_10UnderscoreES10_S10_EEEEENS4_13SM90_TMA_LOADENS4_14ComposedLayoutINS4_7SwizzleILi2ELi4ELi3EEENS4_18smem_ptr_flag_bitsILi16EEENSU_INS5_IJNSA_ILi8EEESH_EEENS5_IJSH_SB_EEEEEEEvNS4_8identityES13_S1D_vS1E_EENS_8epilogue10collective6detail29Sm90TmaWarpSpecializedAdapterINS1H_15DefaultEpilogueISJ_SK_SK_NS1G_6thread17LinearCombinationISJ_Li1EffLNS1L_9ScaleType4KindE0ELNS_15FloatRoundStyleE2ESJ_EENS1_15EpilogueDefaultEEEEEvvEEEEvNT_6ParamsE,"aw",@nobits
	.sectionflags	@""
	.align	16
	.zero		1024


//--------------------- .nv.shared.reserved.0     --------------------------
	.section	.nv.shared.reserved.0,"aw",@nobits
	.weak		__nv_reservedSMEM_offset_0_alias
	.size		__nv_reservedSMEM_offset_0_alias, 0, 0
	.other		__nv_reservedSMEM_offset_0_alias,@"STO_CUDA_RESERVED_SHARED STV_DEFAULT"
__nv_reservedSMEM_offset_0_alias:
	.zero		0


//--------------------- .nv.global                --------------------------
	.section	.nv.global,"aw",@nobits
.nv.global:
	.type		_ZN39_INTERNAL_1d0138c1_4_k_cu_5505d0ee_82024cute1_E,@object
	.size		_ZN39_INTERNAL_1d0138c1_4_k_cu_5505d0ee_82024cute1_E,(_ZN39_INTERNAL_1d0138c1_4_k_cu_5505d0ee_82024cuda3std3__45__cpo6cbeginE - _ZN39_INTERNAL_1d0138c1_4_k_cu_5505d0ee_82024cute1_E)
_ZN39_INTERNAL_1d0138c1_4_k_cu_5505d0ee_82024cute1_E:
	.zero		1
	.type		_ZN39_INTERNAL_1d0138c1_4_k_cu_5505d0ee_82024cuda3std3__45__cpo6cbeginE,@object
	.size		_ZN39_INTERNAL_1d0138c1_4_k_cu_5505d0ee_82024cuda3std3__45__cpo6cbeginE,(_ZN39_INTERNAL_1d0138c1_4_k_cu_5505d0ee_82024cuda3std3__48in_placeE - _ZN39_INTERNAL_1d0138c1_4_k_cu_5505d0ee_82024cuda3std3__45__cpo6cbeginE)
_ZN39_INTERNAL_1d0138c1_4_k_cu_5505d0ee_82024cuda3std3__45__cpo6cbeginE:
	.zero		1
	.type		_ZN39_INTERNAL_1d0138c1_4_k_cu_5505d0ee_82024cuda3std3__48in_placeE,@object
	.size		_ZN39_INTERNAL_1d0138c1_4_k_cu_5505d0ee_82024cuda3std3__48in_placeE,(_ZN39_INTERNAL_1d0138c1_4_k_cu_5505d0ee_82024cuda3std6ranges3__45__cpo9iter_moveE - _ZN39_INTERNAL_1d0138c1_4_k_cu_5505d0ee_82024cuda3std3__48in_placeE)
_ZN39_INTERNAL_1d0138c1_4_k_cu_5505d0ee_82024cuda3std3__48in_placeE:
	.zero		1
	.type		_ZN39_INTERNAL_1d0138c1_4_k_cu_5505d0ee_82024cuda3std6ranges3__45__cpo9iter_moveE,@object
	.size		_ZN39_INTERNAL_1d0138c1_4_k_cu_5505d0ee_82024cuda3std6ranges3__45__cpo9iter_moveE,(_ZN39_INTERNAL_1d0138c1_4_k_cu_5505d0ee_82024cuda3std3__45__cpo5beginE - _ZN39_INTERNAL_1d0138c1_4_k_cu_5505d0ee_82024cuda3std6ranges3__45__cpo9iter_moveE)
_ZN39_INTERNAL_1d0138c1_4_k_cu_5505d0ee_82024cuda3std6ranges3__45__cpo9iter_moveE:
	.zero		1
	.type		_ZN39_INTERNAL_1d0138c1_4_k_cu_5505d0ee_82024cuda3std3__45__cpo5beginE,@object
	.size		_ZN39_INTERNAL_1d0138c1_4_k_cu_5505d0ee_82024cuda3std3__45__cpo5beginE,(_ZN39_INTERNAL_1d0138c1_4_k_cu_5505d0ee_82024cuda3std3__441_GLOBAL__N__1d0138c1_4_k_cu_5505d0ee_82026ignoreE - _ZN39_INTERNAL_1d0138c1_4_k_cu_5505d0ee_82024cuda3std3__45__cpo5beginE)
_ZN39_INTERNAL_1d0138c1_4_k_cu_5505d0ee_82024cuda3std3__45__cpo5beginE:
	.zero		1
	.type		_ZN39_INTERNAL_1d0138c1_4_k_cu_5505d0ee_82024cuda3std3__441_GLOBAL__N__1d0138c1_4_k_cu_5505d0ee_82026ignoreE,@object
	.size		_ZN39_INTERNAL_1d0138c1_4_k_cu_5505d0ee_82024cuda3std3__441_GLOBAL__N__1d0138c1_4_k_cu_5505d0ee_82026ignoreE,(_ZN39_INTERNAL_1d0138c1_4_k_cu_5505d0ee_82024cute7productE - _ZN39_INTERNAL_1d0138c1_4_k_cu_5505d0ee_82024cuda3std3__441_GLOBAL__N__1d0138c1_4_k_cu_5505d0ee_82026ignoreE)
_ZN39_INTERNAL_1d0138c1_4_k_cu_5505d0ee_82024cuda3std3__441_GLOBAL__N__1d0138c1_4_k_cu_5505d0ee_82026ignoreE:
	.zero		1
	.type		_ZN39_INTERNAL_1d0138c1_4_k_cu_5505d0ee_82024cute7productE,@object
	.size		_ZN39_INTERNAL_1d0138c1_4_k_cu_5505d0ee_82024cute7productE,(_ZN39_INTERNAL_1d0138c1_4_k_cu_5505d0ee_82024cuda3std3__45__cpo3endE - _ZN39_INTERNAL_1d0138c1_4_k_cu_5505d0ee_82024cute7productE)
_ZN39_INTERNAL_1d0138c1_4_k_cu_5505d0ee_82024cute7productE:
	.zero		1
	.type		_ZN39_INTERNAL_1d0138c1_4_k_cu_5505d0ee_82024cuda3std3__45__cpo3endE,@object
	.size		_ZN39_INTERNAL_1d0138c1_4_k_cu_5505d0ee_82024cuda3std3__45__cpo3endE,(_ZN39_INTERNAL_1d0138c1_4_k_cu_5505d0ee_82024cuda3std3__419piecewise_constructE - _ZN39_INTERNAL_1d0138c1_4_k_cu_5505d0ee_82024cuda3std3__45__cpo3endE)
_ZN39_INTERNAL_1d0138c1_4_k_cu_5505d0ee_82024cuda3std3__45__cpo3endE:
	.zero		1
	.type		_ZN39_INTERNAL_1d0138c1_4_k_cu_5505d0ee_82024cuda3std3__419piecewise_constructE,@object
	.size		_ZN39_INTERNAL_1d0138c1_4_k_cu_5505d0ee_82024cuda3std3__419piecewise_constructE,(_ZN39_INTERNAL_1d0138c1_4_k_cu_5505d0ee_82024cuda3std3__45__cpo4cendE - _ZN39_INTERNAL_1d0138c1_4_k_cu_5505d0ee_82024cuda3std3__419piecewise_constructE)
_ZN39_INTERNAL_1d0138c1_4_k_cu_5505d0ee_82024cuda3std3__419piecewise_constructE:
	.zero		1
	.type		_ZN39_INTERNAL_1d0138c1_4_k_cu_5505d0ee_82024cuda3std3__45__cpo4cendE,@object
	.size		_ZN39_INTERNAL_1d0138c1_4_k_cu_5505d0ee_82024cuda3std3__45__cpo4cendE,(_ZN39_INTERNAL_1d0138c1_4_k_cu_5505d0ee_82024cuda3std6ranges3__45__cpo4swapE - _ZN39_INTERNAL_1d0138c1_4_k_cu_5505d0ee_82024cuda3std3__45__cpo4cendE)
_ZN39_INTERNAL_1d0138c1_4_k_cu_5505d0ee_82024cuda3std3__45__cpo4cendE:
	.zero		1
	.type		_ZN39_INTERNAL_1d0138c1_4_k_cu_5505d0ee_82024cuda3std6ranges3__45__cpo4swapE,@object
	.size		_ZN39_INTERNAL_1d0138c1_4_k_cu_5505d0ee_82024cuda3std6ranges3__45__cpo4swapE,(.L_8 - _ZN39_INTERNAL_1d0138c1_4_k_cu_5505d0ee_82024cuda3std6ranges3__45__cpo4swapE)
_ZN39_INTERNAL_1d0138c1_4_k_cu_5505d0ee_82024cuda3std6ranges3__45__cpo4swapE:
	.zero		1
.L_8:


//--------------------- .nv.constant0._ZN7cutlass13device_kernelINS_4gemm6kernel13GemmUniversalIN4cute5tupleIJiiiiEEENS1_10collective13CollectiveMmaINS1_34MainloopSm90TmaGmmaWarpSpecializedILi7ENS5_IJNS4_1CILi1EEESB_SB_EEENS1_35KernelTmaWarpSpecializedCooperativeEEENS5_IJNSA_ILi384EEENSA_ILi96EEENSA_ILi32EEEEEENS_10bfloat16_tENS5_IJlSB_lEEESJ_SK_NS4_8TiledMMAINS4_8MMA_AtomIJNS4_4SM904GMMA27MMA_64x96x16_F32BF16BF16_SSILNSO_5MajorE0ELSQ_0ELNSO_7ScaleInE1ELSR_1EEEEEENS4_6LayoutINS5_IJNSA_ILi2EEESB_SB_EEENS5_IJSB_NSA_ILi0EEESX_EEEEENS5_IJNS4_10UnderscoreES10_S10_EEEEENS4_13SM90_TMA_LOADENS4_14ComposedLayoutINS4_7SwizzleILi2ELi4ELi3EEENS4_18smem_ptr_flag_bitsILi16EEENSU_INS5_IJNSA_ILi8EEESH_EEENS5_IJSH_SB_EEEEEEEvNS4_8identityES13_S1D_vS1E_EENS_8epilogue10collective6detail29Sm90TmaWarpSpecializedAdapterINS1H_15DefaultEpilogueISJ_SK_SK_NS1G_6thread17LinearCombinationISJ_Li1EffLNS1L_9ScaleType4KindE0ELNS_15FloatRoundStyleE2ESJ_EENS1_15EpilogueDefaultEEEEEvvEEEEvNT_6ParamsE --------------------------
	.section	.nv.constant0._ZN7cutlass13device_kernelINS_4gemm6kernel13GemmUniversalIN4cute5tupleIJiiiiEEENS1_10collective13CollectiveMmaINS1_34MainloopSm90TmaGmmaWarpSpecializedILi7ENS5_IJNS4_1CILi1EEESB_SB_EEENS1_35KernelTmaWarpSpecializedCooperativeEEENS5_IJNSA_ILi384EEENSA_ILi96EEENSA_ILi32EEEEEENS_10bfloat16_tENS5_IJlSB_lEEESJ_SK_NS4_8TiledMMAINS4_8MMA_AtomIJNS4_4SM904GMMA27MMA_64x96x16_F32BF16BF16_SSILNSO_5MajorE0ELSQ_0ELNSO_7ScaleInE1ELSR_1EEEEEENS4_6LayoutINS5_IJNSA_ILi2EEESB_SB_EEENS5_IJSB_NSA_ILi0EEESX_EEEEENS5_IJNS4_10UnderscoreES10_S10_EEEEENS4_13SM90_TMA_LOADENS4_14ComposedLayoutINS4_7SwizzleILi2ELi4ELi3EEENS4_18smem_ptr_flag_bitsILi16EEENSU_INS5_IJNSA_ILi8EEESH_EEENS5_IJSH_SB_EEEEEEEvNS4_8identityES13_S1D_vS1E_EENS_8epilogue10collective6detail29Sm90TmaWarpSpecializedAdapterINS1H_15DefaultEpilogueISJ_SK_SK_NS1G_6thread17LinearCombinationISJ_Li1EffLNS1L_9ScaleType4KindE0ELNS_15FloatRoundStyleE2ESJ_EENS1_15EpilogueDefaultEEEEEvvEEEEvNT_6ParamsE,"a",@progbits
	.sectionflags	@""
	.align	4
.nv.constant0._ZN7cutlass13device_kernelINS_4gemm6kernel13GemmUniversalIN4cute5tupleIJiiiiEEENS1_10collective13CollectiveMmaINS1_34MainloopSm90TmaGmmaWarpSpecializedILi7ENS5_IJNS4_1CILi1EEESB_SB_EEENS1_35KernelTmaWarpSpecializedCooperativeEEENS5_IJNSA_ILi384EEENSA_ILi96EEENSA_ILi32EEEEEENS_10bfloat16_tENS5_IJlSB_lEEESJ_SK_NS4_8TiledMMAINS4_8MMA_AtomIJNS4_4SM904GMMA27MMA_64x96x16_F32BF16BF16_SSILNSO_5MajorE0ELSQ_0ELNSO_7ScaleInE1ELSR_1EEEEEENS4_6LayoutINS5_IJNSA_ILi2EEESB_SB_EEENS5_IJSB_NSA_ILi0EEESX_EEEEENS5_IJNS4_10UnderscoreES10_S10_EEEEENS4_13SM90_TMA_LOADENS4_14ComposedLayoutINS4_7SwizzleILi2ELi4ELi3EEENS4_18smem_ptr_flag_bitsILi16EEENSU_INS5_IJNSA_ILi8EEESH_EEENS5_IJSH_SB_EEEEEEEvNS4_8identityES13_S1D_vS1E_EENS_8epilogue10collective6detail29Sm90TmaWarpSpecializedAdapterINS1H_15DefaultEpilogueISJ_SK_SK_NS1G_6thread17LinearCombinationISJ_Li1EffLNS1L_9ScaleType4KindE0ELNS_15FloatRoundStyleE2ESJ_EENS1_15EpilogueDefaultEEEEEvvEEEEvNT_6ParamsE:
	.zero		1664


//--------------------- SYMBOLS --------------------------

	.type		.nv.reservedSmem.offset0,@object
	.size		.nv.reservedSmem.offset0,0x4
	.type		__assertfail,@function
